// auto-generated by cutlass_sweep.gemm — config: {"arch": "sm_100", "cluster_m": 1, "cluster_n": 1, "dtype": "fp16", "dtype_b": "fp16", "layout": "nt", "stages": 2, "tile_k": 128, "tile_m": 64, "tile_n": 64}
#include "cutlass/cutlass.h"
#include "cutlass/gemm/collective/collective_builder.hpp"
#include "cutlass/gemm/device/gemm_universal_adapter.h"
#include "cutlass/gemm/kernel/gemm_universal.hpp"
#include "cutlass/epilogue/collective/collective_builder.hpp"

using ElemA = cutlass::half_t;
using ElemB = cutlass::half_t;
using ElemCD = cutlass::half_t;
using Acc  = float;
using TileShape    = cute::Shape<cute::_64, cute::_64, cute::_128>;
using ClusterShape = cute::Shape<cute::_1, cute::_1, cute::_1>;

using CollectiveEpilogue = typename cutlass::epilogue::collective::CollectiveBuilder<
    cutlass::arch::Sm100, cutlass::arch::OpClassTensorOp,
    TileShape, ClusterShape,
    cutlass::epilogue::collective::EpilogueTileAuto,
    Acc, Acc,
    ElemCD, cutlass::layout::RowMajor, 128 / cutlass::sizeof_bits<ElemCD>::value,
    ElemCD, cutlass::layout::RowMajor, 128 / cutlass::sizeof_bits<ElemCD>::value,
    cutlass::epilogue::collective::EpilogueScheduleAuto
  >::CollectiveOp;

using CollectiveMainloop = typename cutlass::gemm::collective::CollectiveBuilder<
    cutlass::arch::Sm100, cutlass::arch::OpClassTensorOp,
    ElemA, cutlass::layout::RowMajor, 128 / cutlass::sizeof_bits<ElemA>::value,
    ElemB, cutlass::layout::ColumnMajor, 128 / cutlass::sizeof_bits<ElemB>::value,
    Acc,
    TileShape, ClusterShape,
    cutlass::gemm::collective::StageCount<2>,
    cutlass::gemm::collective::KernelScheduleAuto
  >::CollectiveOp;

using GemmKernel = cutlass::gemm::kernel::GemmUniversal<
    cute::Shape<int,int,int,int>,
    CollectiveMainloop,
    CollectiveEpilogue
>;
using Gemm = cutlass::gemm::device::GemmUniversalAdapter<GemmKernel>;

// Force the device kernel symbol into the cubin without needing a host main.
auto* _anchor = &cutlass::device_kernel<GemmKernel>;


// ===== COMPILED SASS (sm_100a) =====

	.target	sm_100a

	.elftype	@"ET_EXEC"


//--------------------- .note.nv.tkinfo           --------------------------
	.section	.note.nv.tkinfo,"",@"SHT_NOTE"
	.sectionflags	@"SHF_NOTE_NV_TKINFO"
	.tkinfo
        /*0018*/ 	.word	0x00000002
        /*0030*/ 	.string	""
        /*0030*/ 	.string	"ptxas"
        /*0030*/ 	.string	"Cuda compilation tools, release 13.0, V13.0.88"
        /*0030*/ 	.string	"Build cuda_13.0.r13.0/compiler.36424714_0"
        /*0030*/ 	.string	"-arch sm_100a -m 64 "



//--------------------- .note.nv.cuinfo           --------------------------
	.section	.note.nv.cuinfo,"",@"SHT_NOTE"
	.sectionflags	@"SHF_NOTE_NV_CUINFO"
        /*0018*/ 	.short	0x0002
        /*001a*/ 	.short	0x0064
        /*001c*/ 	.short	0x0082
	.zero		2


//--------------------- .nv.info                  --------------------------
	.section	.nv.info,"",@"SHT_CUDA_INFO"
	.align	4


	//----- nvinfo : EIATTR_REGCOUNT
	.align		4
        /*0000*/ 	.byte	0x04, 0x2f
        /*0002*/ 	.short	(.L_19 - .L_18)
	.align		4
.L_18:
        /*0004*/ 	.word	index@(_ZN7cutlass13device_kernelINS_4gemm6kernel13GemmUniversalIN4cute5tupleIJiiiiEEENS1_10collective13CollectiveMmaINS1_35MainloopSm100TmaUmmaWarpSpecializedILi2ELi2ELi4ENS5_IJNS4_1CILi1EEESB_SB_EEEEENS5_IJNSA_ILi64EEESE_NSA_ILi128EEEEEENS_6half_tENS5_IJlSB_lEEESH_SI_NS4_8TiledMMAINS4_8MMA_AtomIJNS4_20SM100_MMA_F16BF16_SSISH_SH_fLi64ELi64ELNS4_4UMMA5MajorE0ELSN_0ELNSM_7ScaleInE0ELSO_0EEEEEENS4_6LayoutISC_NS5_IJNSA_ILi0EEESS_SS_EEEEENS5_IJNS4_10UnderscoreESV_SV_EEEEENS4_13SM90_TMA_LOADENS4_14ComposedLayoutINS4_7SwizzleILi3ELi4ELi3EEENS4_18smem_ptr_flag_bitsILi16EEENSR_INS5_IJNSA_ILi8EEESE_EEENS5_IJSE_SB_EEEEEEEvNS4_8identityESY_S18_vS19_EENS_8epilogue10collective18CollectiveEpilogueINS1B_23Sm100TmaWarpSpecializedILi3ELi2ELi16ELb1ELb0EEEJSG_NS5_IJNSR_ISE_SB_EENSR_INSA_ILi32EEESB_EEEEESH_SI_SH_SI_NS1B_6fusion15FusionCallbacksIS1F_NS1K_17LinearCombinationISH_fSH_fLNS_15FloatRoundStyleE2EEESG_S1J_JEEENS4_5SM1004TMEM4LOAD26SM100_TMEM_LOAD_16dp256b4xESY_NSZ_INS10_ILi2ELi4ELi3EEES13_NSR_INS5_IJS14_S1H_EEENS5_IJS1H_SB_EEEEEEENS4_17SM75_U32x4_LDSM_NENS4_14SM90_TMA_STOREES1Y_NS4_17SM90_U32x4_STSM_NENS4_39AutoVectorizingCopyWithAssumedAlignmentILi128EEEEEEvvEEEEvNT_6ParamsE)
        /*0008*/ 	.word	0x0000004f


	//----- nvinfo : EIATTR_FRAME_SIZE
	.align		4
.L_19:
        /*000c*/ 	.byte	0x04, 0x11
        /*000e*/ 	.short	(.L_21 - .L_20)
	.align		4
.L_20:
        /*0010*/ 	.word	index@($__internal_2_$__cuda_sm10x_tcgen05_guardrail_trap_unallocated_columns_being_dealloced)
        /*0014*/ 	.word	0x00000000


	//----- nvinfo : EIATTR_FRAME_SIZE
	.align		4
.L_21:
        /*0018*/ 	.byte	0x04, 0x11
        /*001a*/ 	.short	(.L_23 - .L_22)
	.align		4
.L_22:
        /*001c*/ 	.word	index@($__internal_1_$__cuda_sm10x_tcgen05_guardrail_trap_phase_invalid_during_alloc)
        /*0020*/ 	.word	0x00000000


	//----- nvinfo : EIATTR_FRAME_SIZE
	.align		4
.L_23:
        /*0024*/ 	.byte	0x04, 0x11
        /*0026*/ 	.short	(.L_25 - .L_24)
	.align		4
.L_24:
        /*0028*/ 	.word	index@($__internal_0_$__cuda_sm10x_tcgen05_guardrail_trap_col_being_dealloced_not_returned_by_alloc)
        /*002c*/ 	.word	0x00000000


	//----- nvinfo : EIATTR_FRAME_SIZE
	.align		4
.L_25:
        /*0030*/ 	.byte	0x04, 0x11
        /*0032*/ 	.short	(.L_27 - .L_26)
	.align		4
.L_26:
        /*0034*/ 	.word	index@(_ZN7cutlass13device_kernelINS_4gemm6kernel13GemmUniversalIN4cute5tupleIJiiiiEEENS1_10collective13CollectiveMmaINS1_35MainloopSm100TmaUmmaWarpSpecializedILi2ELi2ELi4ENS5_IJNS4_1CILi1EEESB_SB_EEEEENS5_IJNSA_ILi64EEESE_NSA_ILi128EEEEEENS_6half_tENS5_IJlSB_lEEESH_SI_NS4_8TiledMMAINS4_8MMA_AtomIJNS4_20SM100_MMA_F16BF16_SSISH_SH_fLi64ELi64ELNS4_4UMMA5MajorE0ELSN_0ELNSM_7ScaleInE0ELSO_0EEEEEENS4_6LayoutISC_NS5_IJNSA_ILi0EEESS_SS_EEEEENS5_IJNS4_10UnderscoreESV_SV_EEEEENS4_13SM90_TMA_LOADENS4_14ComposedLayoutINS4_7SwizzleILi3ELi4ELi3EEENS4_18smem_ptr_flag_bitsILi16EEENSR_INS5_IJNSA_ILi8EEESE_EEENS5_IJSE_SB_EEEEEEEvNS4_8identityESY_S18_vS19_EENS_8epilogue10collective18CollectiveEpilogueINS1B_23Sm100TmaWarpSpecializedILi3ELi2ELi16ELb1ELb0EEEJSG_NS5_IJNSR_ISE_SB_EENSR_INSA_ILi32EEESB_EEEEESH_SI_SH_SI_NS1B_6fusion15FusionCallbacksIS1F_NS1K_17LinearCombinationISH_fSH_fLNS_15FloatRoundStyleE2EEESG_S1J_JEEENS4_5SM1004TMEM4LOAD26SM100_TMEM_LOAD_16dp256b4xESY_NSZ_INS10_ILi2ELi4ELi3EEES13_NSR_INS5_IJS14_S1H_EEENS5_IJS1H_SB_EEEEEEENS4_17SM75_U32x4_LDSM_NENS4_14SM90_TMA_STOREES1Y_NS4_17SM90_U32x4_STSM_NENS4_39AutoVectorizingCopyWithAssumedAlignmentILi128EEEEEEvvEEEEvNT_6ParamsE)
        /*0038*/ 	.word	0x00000000


	//----- nvinfo : EIATTR_MIN_STACK_SIZE
	.align		4
.L_27:
        /*003c*/ 	.byte	0x04, 0x12
        /*003e*/ 	.short	(.L_29 - .L_28)
	.align		4
.L_28:
        /*0040*/ 	.word	index@(_ZN7cutlass13device_kernelINS_4gemm6kernel13GemmUniversalIN4cute5tupleIJiiiiEEENS1_10collective13CollectiveMmaINS1_35MainloopSm100TmaUmmaWarpSpecializedILi2ELi2ELi4ENS5_IJNS4_1CILi1EEESB_SB_EEEEENS5_IJNSA_ILi64EEESE_NSA_ILi128EEEEEENS_6half_tENS5_IJlSB_lEEESH_SI_NS4_8TiledMMAINS4_8MMA_AtomIJNS4_20SM100_MMA_F16BF16_SSISH_SH_fLi64ELi64ELNS4_4UMMA5MajorE0ELSN_0ELNSM_7ScaleInE0ELSO_0EEEEEENS4_6LayoutISC_NS5_IJNSA_ILi0EEESS_SS_EEEEENS5_IJNS4_10UnderscoreESV_SV_EEEEENS4_13SM90_TMA_LOADENS4_14ComposedLayoutINS4_7SwizzleILi3ELi4ELi3EEENS4_18smem_ptr_flag_bitsILi16EEENSR_INS5_IJNSA_ILi8EEESE_EEENS5_IJSE_SB_EEEEEEEvNS4_8identityESY_S18_vS19_EENS_8epilogue10collective18CollectiveEpilogueINS1B_23Sm100TmaWarpSpecializedILi3ELi2ELi16ELb1ELb0EEEJSG_NS5_IJNSR_ISE_SB_EENSR_INSA_ILi32EEESB_EEEEESH_SI_SH_SI_NS1B_6fusion15FusionCallbacksIS1F_NS1K_17LinearCombinationISH_fSH_fLNS_15FloatRoundStyleE2EEESG_S1J_JEEENS4_5SM1004TMEM4LOAD26SM100_TMEM_LOAD_16dp256b4xESY_NSZ_INS10_ILi2ELi4ELi3EEES13_NSR_INS5_IJS14_S1H_EEENS5_IJS1H_SB_EEEEEEENS4_17SM75_U32x4_LDSM_NENS4_14SM90_TMA_STOREES1Y_NS4_17SM90_U32x4_STSM_NENS4_39AutoVectorizingCopyWithAssumedAlignmentILi128EEEEEEvvEEEEvNT_6ParamsE)
        /*0044*/ 	.word	0x00000000
.L_29:


//--------------------- .nv.compat                --------------------------
	.section	.nv.compat,"",@"SHT_CUDA_COMPAT_INFO"
	.align	4
        /*0000*/ 	.byte	0x02, 0x09, 0x01, 0x00, 0x02, 0x02, 0x02, 0x00, 0x02, 0x05, 0x05, 0x00, 0x03, 0x07, 0x01, 0x01
        /*0010*/ 	.byte	0x02, 0x03, 0x01, 0x00, 0x02, 0x06, 0x01, 0x00, 0x04, 0x0b, 0x08, 0x00, 0x09, 0x00, 0x00, 0x00
        /*0020*/ 	.byte	0x00, 0x00, 0x00, 0x00


//--------------------- .nv.info._ZN7cutlass13device_kernelINS_4gemm6kernel13GemmUniversalIN4cute5tupleIJiiiiEEENS1_10collective13CollectiveMmaINS1_35MainloopSm100TmaUmmaWarpSpecializedILi2ELi2ELi4ENS5_IJNS4_1CILi1EEESB_SB_EEEEENS5_IJNSA_ILi64EEESE_NSA_ILi128EEEEEENS_6half_tENS5_IJlSB_lEEESH_SI_NS4_8TiledMMAINS4_8MMA_AtomIJNS4_20SM100_MMA_F16BF16_SSISH_SH_fLi64ELi64ELNS4_4UMMA5MajorE0ELSN_0ELNSM_7ScaleInE0ELSO_0EEEEEENS4_6LayoutISC_NS5_IJNSA_ILi0EEESS_SS_EEEEENS5_IJNS4_10UnderscoreESV_SV_EEEEENS4_13SM90_TMA_LOADENS4_14ComposedLayoutINS4_7SwizzleILi3ELi4ELi3EEENS4_18smem_ptr_flag_bitsILi16EEENSR_INS5_IJNSA_ILi8EEESE_EEENS5_IJSE_SB_EEEEEEEvNS4_8identityESY_S18_vS19_EENS_8epilogue10collective18CollectiveEpilogueINS1B_23Sm100TmaWarpSpecializedILi3ELi2ELi16ELb1ELb0EEEJSG_NS5_IJNSR_ISE_SB_EENSR_INSA_ILi32EEESB_EEEEESH_SI_SH_SI_NS1B_6fusion15FusionCallbacksIS1F_NS1K_17LinearCombinationISH_fSH_fLNS_15FloatRoundStyleE2EEESG_S1J_JEEENS4_5SM1004TMEM4LOAD26SM100_TMEM_LOAD_16dp256b4xESY_NSZ_INS10_ILi2ELi4ELi3EEES13_NSR_INS5_IJS14_S1H_EEENS5_IJS1H_SB_EEEEEEENS4_17SM75_U32x4_LDSM_NENS4_14SM90_TMA_STOREES1Y_NS4_17SM90_U32x4_STSM_NENS4_39AutoVectorizingCopyWithAssumedAlignmentILi128EEEEEEvvEEEEvNT_6ParamsE --------------------------
	.section	.nv.info._ZN7cutlass13device_kernelINS_4gemm6kernel13GemmUniversalIN4cute5tupleIJiiiiEEENS1_10collective13CollectiveMmaINS1_35MainloopSm100TmaUmmaWarpSpecializedILi2ELi2ELi4ENS5_IJNS4_1CILi1EEESB_SB_EEEEENS5_IJNSA_ILi64EEESE_NSA_ILi128EEEEEENS_6half_tENS5_IJlSB_lEEESH_SI_NS4_8TiledMMAINS4_8MMA_AtomIJNS4_20SM100_MMA_F16BF16_SSISH_SH_fLi64ELi64ELNS4_4UMMA5MajorE0ELSN_0ELNSM_7ScaleInE0ELSO_0EEEEEENS4_6LayoutISC_NS5_IJNSA_ILi0EEESS_SS_EEEEENS5_IJNS4_10UnderscoreESV_SV_EEEEENS4_13SM90_TMA_LOADENS4_14ComposedLayoutINS4_7SwizzleILi3ELi4ELi3EEENS4_18smem_ptr_flag_bitsILi16EEENSR_INS5_IJNSA_ILi8EEESE_EEENS5_IJSE_SB_EEEEEEEvNS4_8identityESY_S18_vS19_EENS_8epilogue10collective18CollectiveEpilogueINS1B_23Sm100TmaWarpSpecializedILi3ELi2ELi16ELb1ELb0EEEJSG_NS5_IJNSR_ISE_SB_EENSR_INSA_ILi32EEESB_EEEEESH_SI_SH_SI_NS1B_6fusion15FusionCallbacksIS1F_NS1K_17LinearCombinationISH_fSH_fLNS_15FloatRoundStyleE2EEESG_S1J_JEEENS4_5SM1004TMEM4LOAD26SM100_TMEM_LOAD_16dp256b4xESY_NSZ_INS10_ILi2ELi4ELi3EEES13_NSR_INS5_IJS14_S1H_EEENS5_IJS1H_SB_EEEEEEENS4_17SM75_U32x4_LDSM_NENS4_14SM90_TMA_STOREES1Y_NS4_17SM90_U32x4_STSM_NENS4_39AutoVectorizingCopyWithAssumedAlignmentILi128EEEEEEvvEEEEvNT_6ParamsE,"",@"SHT_CUDA_INFO"
	.sectionflags	@""
	.align	4


	//----- nvinfo : EIATTR_CUDA_API_VERSION
	.align		4
        /*0000*/ 	.byte	0x04, 0x37
        /*0002*/ 	.short	(.L_31 - .L_30)
.L_30:
        /*0004*/ 	.word	0x00000082


	//----- nvinfo : EIATTR_KPARAM_INFO
	.align		4
.L_31:
        /*0008*/ 	.byte	0x04, 0x17
        /*000a*/ 	.short	(.L_33 - .L_32)
.L_32:
        /*000c*/ 	.word	0x00000000
        /*0010*/ 	.short	0x0000
        /*0012*/ 	.short	0x0000
        /*0014*/ 	.byte	0x00, 0xf0, 0x01, 0x20


	//----- nvinfo : EIATTR_AT_ENTRY_FRAGMENTS
	.align		4
.L_33:
        /*0018*/ 	.byte	0x04, 0x4f
        /*001a*/ 	.short	(.L_35 - .L_34)


	//   ....[0]....
.L_34:
        /*001c*/ 	.word	0x00000006


	//----- nvinfo : EIATTR_RESERVED_SMEM_USED
	.align		4
.L_35:
        /*0020*/ 	.byte	0x01, 0x41
	.zero		2


	//----- nvinfo : EIATTR_SPARSE_MMA_MASK
	.align		4
        /*0024*/ 	.byte	0x03, 0x50
        /*0026*/ 	.short	0x0000


	//----- nvinfo : EIATTR_TCGEN05_1CTA_USED
	.align		4
        /*0028*/ 	.byte	0x01, 0x51
	.zero		2


	//----- nvinfo : EIATTR_MAXREG_COUNT
	.align		4
        /*002c*/ 	.byte	0x03, 0x1b
        /*002e*/ 	.short	0x00ff


	//----- nvinfo : EIATTR_NUM_BARRIERS
	.align		4
        /*0030*/ 	.byte	0x02, 0x4c
        /*0032*/ 	.byte	0x07
	.zero		1


	//----- nvinfo : EIATTR_EXTERNS
	.align		4
        /*0034*/ 	.byte	0x04, 0x0f
        /*0036*/ 	.short	(.L_37 - .L_36)


	//   ....[0]....
	.align		4
.L_36:
        /*0038*/ 	.word	index@(__assertfail)


	//----- nvinfo : EIATTR_MERCURY_ISA_VERSION
	.align		4
.L_37:
        /*003c*/ 	.byte	0x03, 0x5f
        /*003e*/ 	.short	0x0101


	//----- nvinfo : EIATTR_INT_WARP_WIDE_INSTR_OFFSETS
	.align		4
        /*0040*/ 	.byte	0x04, 0x31
        /*0042*/ 	.short	(.L_39 - .L_38)


	//   ....[0]....
.L_38:
        /*0044*/ 	.word	0x00001ec0


	//   ....[1]....
        /*0048*/ 	.word	0x00003a00


	//   ....[2]....
        /*004c*/ 	.word	0x00003a30


	//   ....[3]....
        /*0050*/ 	.word	0x00003a80


	//   ....[4]....
        /*0054*/ 	.word	0x00004360


	//   ....[5]....
        /*0058*/ 	.word	0x00004380


	//   ....[6]....
        /*005c*/ 	.word	0x00004650


	//   ....[7]....
        /*0060*/ 	.word	0x00004780


	//----- nvinfo : EIATTR_COOP_GROUP_MASK_REGIDS
	.align		4
.L_39:
        /*0064*/ 	.byte	0x04, 0x29
        /*0066*/ 	.short	(.L_41 - .L_40)


	//   ....[0]....
.L_40:
        /*0068*/ 	.word	0xffffffff


	//   ....[1]....
        /*006c*/ 	.word	0xffffffff


	//   ....[2]....
        /*0070*/ 	.word	0xffffffff


	//   ....[3]....
        /*0074*/ 	.word	0xffffffff


	//   ....[4]....
        /*0078*/ 	.word	0xffffffff


	//   ....[5]....
        /*007c*/ 	.word	0xffffffff


	//   ....[6]....
        /*0080*/ 	.word	0xffffffff


	//   ....[7]....
        /*0084*/ 	.word	0xffffffff


	//   ....[8]....
        /*0088*/ 	.word	0xffffffff


	//   ....[9]....
        /*008c*/ 	.word	0xffffffff


	//   ....[10]....
        /*0090*/ 	.word	0xffffffff


	//   ....[11]....
        /*0094*/ 	.word	0xffffffff


	//   ....[12]....
        /*0098*/ 	.word	0xffffffff


	//----- nvinfo : EIATTR_COOP_GROUP_INSTR_OFFSETS
	.align		4
.L_41:
        /*009c*/ 	.byte	0x04, 0x28
        /*009e*/ 	.short	(.L_43 - .L_42)


	//   ....[0]....
.L_42:
        /*00a0*/ 	.word	0x00000090


	//   ....[1]....
        /*00a4*/ 	.word	0x000004d0


	//   ....[2]....
        /*00a8*/ 	.word	0x00000600


	//   ....[3]....
        /*00ac*/ 	.word	0x00000780


	//   ....[4]....
        /*00b0*/ 	.word	0x00000880


	//   ....[5]....
        /*00b4*/ 	.word	0x000009f0


	//   ....[6]....
        /*00b8*/ 	.word	0x00000b90


	//   ....[7]....
        /*00bc*/ 	.word	0x00001da0


	//   ....[8]....
        /*00c0*/ 	.word	0x00002a60


	//   ....[9]....
        /*00c4*/ 	.word	0x00002c70


	//   ....[10]....
        /*00c8*/ 	.word	0x00002ca0


	//   ....[11]....
        /*00cc*/ 	.word	0x000038f0


	//   ....[12]....
        /*00d0*/ 	.word	0x00003b20


	//----- nvinfo : EIATTR_VRC_CTA_INIT_COUNT
	.align		4
.L_43:
        /*00d4*/ 	.byte	0x02, 0x4a
        /*00d6*/ 	.byte	0x80
	.zero		1


	//----- nvinfo : EIATTR_SYSCALL_OFFSETS
	.align		4
        /*00d8*/ 	.byte	0x04, 0x46
        /*00da*/ 	.short	(.L_45 - .L_44)


	//   ....[0]....
.L_44:
        /*00dc*/ 	.word	0x00005360


	//   ....[1]....
        /*00e0*/ 	.word	0x00005450


	//   ....[2]....
        /*00e4*/ 	.word	0x00005c30


	//   ....[3]....
        /*00e8*/ 	.word	0x00006570


	//----- nvinfo : EIATTR_MBARRIER_INSTR_OFFSETS
	.align		4
.L_45:
        /*00ec*/ 	.byte	0x04, 0x39
        /*00ee*/ 	.short	(.L_47 - .L_46)


	//   ....[0]....
.L_46:
        /*00f0*/ 	.word	0x000005b0
        /*00f4*/ 	.word	0x000000ff
        /*00f8*/ 	.word	0x00000000
        /*00fc*/ 	.short	0x0100
        /*00fe*/ 	.byte	0x05
	.zero		1


	//   ....[1]....
        /*0100*/ 	.word	0x000005c0
        /*0104*/ 	.word	0x000000ff
        /*0108*/ 	.word	0x00000010
        /*010c*/ 	.short	0x0100
        /*010e*/ 	.byte	0x05
	.zero		1


	//   ....[2]....
        /*0110*/ 	.word	0x000005d0
        /*0114*/ 	.word	0x000000ff
        /*0118*/ 	.word	0x00000008
        /*011c*/ 	.short	0x0100
        /*011e*/ 	.byte	0x05
	.zero		1


	//   ....[3]....
        /*0120*/ 	.word	0x000005e0
        /*0124*/ 	.word	0x000000ff
        /*0128*/ 	.word	0x00000018
        /*012c*/ 	.short	0x0100
        /*012e*/ 	.byte	0x05
	.zero		1


	//   ....[4]....
        /*0130*/ 	.word	0x00000710
        /*0134*/ 	.word	0x000000ff
        /*0138*/ 	.word	0x00000020
        /*013c*/ 	.short	0x0100
        /*013e*/ 	.byte	0x07
	.zero		1


	//   ....[5]....
        /*0140*/ 	.word	0x00000720
        /*0144*/ 	.word	0x000000ff
        /*0148*/ 	.word	0x00000038
        /*014c*/ 	.short	0x0100
        /*014e*/ 	.byte	0x07
	.zero		1


	//   ....[6]....
        /*0150*/ 	.word	0x00000730
        /*0154*/ 	.word	0x000000ff
        /*0158*/ 	.word	0x00000028
        /*015c*/ 	.short	0x0100
        /*015e*/ 	.byte	0x07
	.zero		1


	//   ....[7]....
        /*0160*/ 	.word	0x00000740
        /*0164*/ 	.word	0x000000ff
        /*0168*/ 	.word	0x00000040
        /*016c*/ 	.short	0x0100
        /*016e*/ 	.byte	0x07
	.zero		1


	//   ....[8]....
        /*0170*/ 	.word	0x00000750
        /*0174*/ 	.word	0x000000ff
        /*0178*/ 	.word	0x00000030
        /*017c*/ 	.short	0x0100
        /*017e*/ 	.byte	0x07
	.zero		1


	//   ....[9]....
        /*0180*/ 	.word	0x00000760
        /*0184*/ 	.word	0x000000ff
        /*0188*/ 	.word	0x00000048
        /*018c*/ 	.short	0x0100
        /*018e*/ 	.byte	0x07
	.zero		1


	//   ....[10]....
        /*0190*/ 	.word	0x00000850
        /*0194*/ 	.word	0x000000ff
        /*0198*/ 	.word	0x00000050
        /*019c*/ 	.short	0x0100
        /*019e*/ 	.byte	0x05
	.zero		1


	//   ....[11]....
        /*01a0*/ 	.word	0x00000860
        /*01a4*/ 	.word	0x000000ff
        /*01a8*/ 	.word	0x00000058
        /*01ac*/ 	.short	0x0100
        /*01ae*/ 	.byte	0x05
	.zero		1


	//   ....[12]....
        /*01b0*/ 	.word	0x000009a0
        /*01b4*/ 	.word	0x000000ff
        /*01b8*/ 	.word	0x00000060
        /*01bc*/ 	.short	0x0100
        /*01be*/ 	.byte	0x05
	.zero		1


	//   ....[13]....
        /*01c0*/ 	.word	0x000009b0
        /*01c4*/ 	.word	0x000000ff
        /*01c8*/ 	.word	0x00000070
        /*01cc*/ 	.short	0x0100
        /*01ce*/ 	.byte	0x05
	.zero		1


	//   ....[14]....
        /*01d0*/ 	.word	0x000009c0
        /*01d4*/ 	.word	0x000000ff
        /*01d8*/ 	.word	0x00000068
        /*01dc*/ 	.short	0x0100
        /*01de*/ 	.byte	0x05
	.zero		1


	//   ....[15]....
        /*01e0*/ 	.word	0x000009d0
        /*01e4*/ 	.word	0x000000ff
        /*01e8*/ 	.word	0x00000078
        /*01ec*/ 	.short	0x0100
        /*01ee*/ 	.byte	0x05
	.zero		1


	//   ....[16]....
        /*01f0*/ 	.word	0x00000b00
        /*01f4*/ 	.word	0x000000ff
        /*01f8*/ 	.word	0x00000080
        /*01fc*/ 	.short	0x0100
        /*01fe*/ 	.byte	0x07
	.zero		1


	//   ....[17]....
        /*0200*/ 	.word	0x00000b10
        /*0204*/ 	.word	0x000000ff
        /*0208*/ 	.word	0x000000a0
        /*020c*/ 	.short	0x0100
        /*020e*/ 	.byte	0x07
	.zero		1


	//   ....[18]....
        /*0210*/ 	.word	0x00000b20
        /*0214*/ 	.word	0x000000ff
        /*0218*/ 	.word	0x00000088
        /*021c*/ 	.short	0x0100
        /*021e*/ 	.byte	0x07
	.zero		1


	//   ....[19]....
        /*0220*/ 	.word	0x00000b30
        /*0224*/ 	.word	0x000000ff
        /*0228*/ 	.word	0x000000a8
        /*022c*/ 	.short	0x0100
        /*022e*/ 	.byte	0x07
	.zero		1


	//   ....[20]....
        /*0230*/ 	.word	0x00000b40
        /*0234*/ 	.word	0x000000ff
        /*0238*/ 	.word	0x00000090
        /*023c*/ 	.short	0x0100
        /*023e*/ 	.byte	0x07
	.zero		1


	//   ....[21]....
        /*0240*/ 	.word	0x00000b50
        /*0244*/ 	.word	0x000000ff
        /*0248*/ 	.word	0x000000b0
        /*024c*/ 	.short	0x0100
        /*024e*/ 	.byte	0x07
	.zero		1


	//   ....[22]....
        /*0250*/ 	.word	0x00000b60
        /*0254*/ 	.word	0x000000ff
        /*0258*/ 	.word	0x00000098
        /*025c*/ 	.short	0x0100
        /*025e*/ 	.byte	0x07
	.zero		1


	//   ....[23]....
        /*0260*/ 	.word	0x00000b70
        /*0264*/ 	.word	0x000000ff
        /*0268*/ 	.word	0x000000b8
        /*026c*/ 	.short	0x0100
        /*026e*/ 	.byte	0x07
	.zero		1


	//   ....[24]....
        /*0270*/ 	.word	0x00000c60
        /*0274*/ 	.word	0x000000ff
        /*0278*/ 	.word	0x000000c0
        /*027c*/ 	.short	0x0100
        /*027e*/ 	.byte	0x05
	.zero		1


	//   ....[25]....
        /*0280*/ 	.word	0x00000c70
        /*0284*/ 	.word	0x000000ff
        /*0288*/ 	.word	0x000000d0
        /*028c*/ 	.short	0x0100
        /*028e*/ 	.byte	0x05
	.zero		1


	//   ....[26]....
        /*0290*/ 	.word	0x00000c80
        /*0294*/ 	.word	0x000000ff
        /*0298*/ 	.word	0x000000c8
        /*029c*/ 	.short	0x0100
        /*029e*/ 	.byte	0x05
	.zero		1


	//   ....[27]....
        /*02a0*/ 	.word	0x00000c90
        /*02a4*/ 	.word	0x000000ff
        /*02a8*/ 	.word	0x000000d8
        /*02ac*/ 	.short	0x0100
        /*02ae*/ 	.byte	0x05
	.zero		1


	//   ....[28]....
        /*02b0*/ 	.word	0x00001560
        /*02b4*/ 	.word	0x00000002
        /*02b8*/ 	.word	0x000000d0
        /*02bc*/ 	.short	0x010a
        /*02be*/ 	.byte	0xff
	.zero		1


	//   ....[29]....
        /*02c0*/ 	.word	0x00001590
        /*02c4*/ 	.word	0x00000002
        /*02c8*/ 	.word	0x000000c0
        /*02cc*/ 	.short	0x0101
        /*02ce*/ 	.byte	0xff
	.zero		1


	//   ....[30]....
        /*02d0*/ 	.word	0x00001660
        /*02d4*/ 	.word	0x000000ff
        /*02d8*/ 	.word	0x00000010
        /*02dc*/ 	.short	0x010a
        /*02de*/ 	.byte	0x08
	.zero		1


	//   ....[31]....
        /*02e0*/ 	.word	0x00001700
        /*02e4*/ 	.word	0x000000ff
        /*02e8*/ 	.word	0x00000010
        /*02ec*/ 	.short	0x010a
        /*02ee*/ 	.byte	0x21
	.zero		1


	//   ....[32]....
        /*02f0*/ 	.word	0x00001850
        /*02f4*/ 	.word	0x000000ff
        /*02f8*/ 	.word	0x00000010
        /*02fc*/ 	.short	0x010a
        /*02fe*/ 	.byte	0x08
	.zero		1


	//   ....[33]....
        /*0300*/ 	.word	0x00001a10
        /*0304*/ 	.word	0x000000ff
        /*0308*/ 	.word	0x00000058
        /*030c*/ 	.short	0x0101
        /*030e*/ 	.byte	0x04
	.zero		1


	//   ....[34]....
        /*0310*/ 	.word	0x00001a30
        /*0314*/ 	.word	0x000000ff
        /*0318*/ 	.word	0x00000010
        /*031c*/ 	.short	0x010a
        /*031e*/ 	.byte	0x08
	.zero		1


	//   ....[35]....
        /*0320*/ 	.word	0x00001ab0
        /*0324*/ 	.word	0x000000ff
        /*0328*/ 	.word	0x00000010
        /*032c*/ 	.short	0x010a
        /*032e*/ 	.byte	0x21
	.zero		1


	//   ....[36]....
        /*0330*/ 	.word	0x00001c00
        /*0334*/ 	.word	0x000000ff
        /*0338*/ 	.word	0x00000010
        /*033c*/ 	.short	0x010a
        /*033e*/ 	.byte	0x08
	.zero		1


	//   ....[37]....
        /*0340*/ 	.word	0x00001dd0
        /*0344*/ 	.word	0x00000002
        /*0348*/ 	.word	0x00000060
        /*034c*/ 	.short	0x010a
        /*034e*/ 	.byte	0xff
	.zero		1


	//   ....[38]....
        /*0350*/ 	.word	0x00001e90
        /*0354*/ 	.word	0x00000002
        /*0358*/ 	.word	0x00000000
        /*035c*/ 	.short	0x0101
        /*035e*/ 	.byte	0xff
	.zero		1


	//   ....[39]....
        /*0360*/ 	.word	0x000023f0
        /*0364*/ 	.word	0x000000ff
        /*0368*/ 	.word	0x00000000
        /*036c*/ 	.short	0x010a
        /*036e*/ 	.byte	0x04
	.zero		1


	//   ....[40]....
        /*0370*/ 	.word	0x00002490
        /*0374*/ 	.word	0x00000000
        /*0378*/ 	.word	0x00000000
        /*037c*/ 	.short	0x010a
        /*037e*/ 	.byte	0xff
	.zero		1


	//   ....[41]....
        /*0380*/ 	.word	0x000025b0
        /*0384*/ 	.word	0x00000000
        /*0388*/ 	.word	0x000000c0
        /*038c*/ 	.short	0x010a
        /*038e*/ 	.byte	0xff
	.zero		1


	//   ....[42]....
        /*0390*/ 	.word	0x00002620
        /*0394*/ 	.word	0x00000000
        /*0398*/ 	.word	0x00000000
        /*039c*/ 	.short	0x0101
        /*039e*/ 	.byte	0xff
	.zero		1


	//   ....[43]....
        /*03a0*/ 	.word	0x00002640
        /*03a4*/ 	.word	0x000000ff
        /*03a8*/ 	.word	0x00000070
        /*03ac*/ 	.short	0x010a
        /*03ae*/ 	.byte	0x05
	.zero		1


	//   ....[44]....
        /*03b0*/ 	.word	0x00002760
        /*03b4*/ 	.word	0x00000000
        /*03b8*/ 	.word	0x00000060
        /*03bc*/ 	.short	0x010a
        /*03be*/ 	.byte	0xff
	.zero		1


	//   ....[45]....
        /*03c0*/ 	.word	0x00002860
        /*03c4*/ 	.word	0x00000000
        /*03c8*/ 	.word	0x00000000
        /*03cc*/ 	.short	0x0101
        /*03ce*/ 	.byte	0xff
	.zero		1


	//   ....[46]....
        /*03d0*/ 	.word	0x000028f0
        /*03d4*/ 	.word	0x000000ff
        /*03d8*/ 	.word	0x00000070
        /*03dc*/ 	.short	0x0106
        /*03de*/ 	.byte	0x05
	.zero		1


	//   ....[47]....
        /*03e0*/ 	.word	0x00002910
        /*03e4*/ 	.word	0x000000ff
        /*03e8*/ 	.word	0x00000070
        /*03ec*/ 	.short	0x010a
        /*03ee*/ 	.byte	0x05
	.zero		1


	//   ....[48]....
        /*03f0*/ 	.word	0x000029a0
        /*03f4*/ 	.word	0x000000ff
        /*03f8*/ 	.word	0x00000070
        /*03fc*/ 	.short	0x0106
        /*03fe*/ 	.byte	0x04
	.zero		1


	//   ....[49]....
        /*0400*/ 	.word	0x000029e0
        /*0404*/ 	.word	0x00000000
        /*0408*/ 	.word	0x00000070
        /*040c*/ 	.short	0x010a
        /*040e*/ 	.byte	0xff
	.zero		1


	//   ....[50]....
        /*0410*/ 	.word	0x00002fa0
        /*0414*/ 	.word	0x00000000
        /*0418*/ 	.word	0x00000060
        /*041c*/ 	.short	0x010a
        /*041e*/ 	.byte	0xff
	.zero		1


	//   ....[51]....
        /*0420*/ 	.word	0x000030b0
        /*0424*/ 	.word	0x00000003
        /*0428*/ 	.word	0x00000000
        /*042c*/ 	.short	0x0101
        /*042e*/ 	.byte	0xff
	.zero		1


	//   ....[52]....
        /*0430*/ 	.word	0x000030c0
        /*0434*/ 	.word	0x000000ff
        /*0438*/ 	.word	0x00000000
        /*043c*/ 	.short	0x010a
        /*043e*/ 	.byte	0x07
	.zero		1


	//   ....[53]....
        /*0440*/ 	.word	0x00003140
        /*0444*/ 	.word	0x000000ff
        /*0448*/ 	.word	0x000000a0
        /*044c*/ 	.short	0x010a
        /*044e*/ 	.byte	0x06
	.zero		1


	//   ....[54]....
        /*0450*/ 	.word	0x00003210
        /*0454*/ 	.word	0x000000ff
        /*0458*/ 	.word	0x00000000
        /*045c*/ 	.short	0x010a
        /*045e*/ 	.byte	0x0b
	.zero		1


	//   ....[55]....
        /*0460*/ 	.word	0x00003340
        /*0464*/ 	.word	0x000000ff
        /*0468*/ 	.word	0x00000000
        /*046c*/ 	.short	0x010a
        /*046e*/ 	.byte	0x22
	.zero		1


	//   ....[56]....
        /*0470*/ 	.word	0x00003720
        /*0474*/ 	.word	0x000000ff
        /*0478*/ 	.word	0x00000000
        /*047c*/ 	.short	0x010a
        /*047e*/ 	.byte	0x06
	.zero		1


	//   ....[57]....
        /*0480*/ 	.word	0x000037b0
        /*0484*/ 	.word	0x000000ff
        /*0488*/ 	.word	0x00000000
        /*048c*/ 	.short	0x010a
        /*048e*/ 	.byte	0x06
	.zero		1


	//   ....[58]....
        /*0490*/ 	.word	0x00003840
        /*0494*/ 	.word	0x000000ff
        /*0498*/ 	.word	0x00000000
        /*049c*/ 	.short	0x010a
        /*049e*/ 	.byte	0x06
	.zero		1


	//   ....[59]....
        /*04a0*/ 	.word	0x000038d0
        /*04a4*/ 	.word	0x000000ff
        /*04a8*/ 	.word	0x00000000
        /*04ac*/ 	.short	0x010a
        /*04ae*/ 	.byte	0x07
	.zero		1


	//   ....[60]....
        /*04b0*/ 	.word	0x00003d00
        /*04b4*/ 	.word	0x00000000
        /*04b8*/ 	.word	0x00000060
        /*04bc*/ 	.short	0x010a
        /*04be*/ 	.byte	0xff
	.zero		1


	//   ....[61]....
        /*04c0*/ 	.word	0x00003dc0
        /*04c4*/ 	.word	0x00000000
        /*04c8*/ 	.word	0x00000000
        /*04cc*/ 	.short	0x0101
        /*04ce*/ 	.byte	0xff
	.zero		1


	//   ....[62]....
        /*04d0*/ 	.word	0x000040e0
        /*04d4*/ 	.word	0x000000ff
        /*04d8*/ 	.word	0x00000058
        /*04dc*/ 	.short	0x010a
        /*04de*/ 	.byte	0x07
	.zero		1


	//   ....[63]....
        /*04e0*/ 	.word	0x00004300
        /*04e4*/ 	.word	0x000000ff
        /*04e8*/ 	.word	0x00000038
        /*04ec*/ 	.short	0x010a
        /*04ee*/ 	.byte	0x0f
	.zero		1


	//   ....[64]....
        /*04f0*/ 	.word	0x00004500
        /*04f4*/ 	.word	0x000000ff
        /*04f8*/ 	.word	0x00000020
        /*04fc*/ 	.short	0x010b
        /*04fe*/ 	.byte	0x0f
	.zero		1


	//   ....[65]....
        /*0500*/ 	.word	0x00004550
        /*0504*/ 	.word	0x000000ff
        /*0508*/ 	.word	0x00000000
        /*050c*/ 	.short	0x0101
        /*050e*/ 	.byte	0x10
	.zero		1


	//   ....[66]....
        /*0510*/ 	.word	0x00004590
        /*0514*/ 	.word	0x000000ff
        /*0518*/ 	.word	0x00000038
        /*051c*/ 	.short	0x010a
        /*051e*/ 	.byte	0x0d
	.zero		1


	//   ....[67]....
        /*0520*/ 	.word	0x000047d0
        /*0524*/ 	.word	0x000000ff
        /*0528*/ 	.word	0x00000020
        /*052c*/ 	.short	0x010b
        /*052e*/ 	.byte	0x0d
	.zero		1


	//   ....[68]....
        /*0530*/ 	.word	0x00004840
        /*0534*/ 	.word	0x000000ff
        /*0538*/ 	.word	0x00000000
        /*053c*/ 	.short	0x0101
        /*053e*/ 	.byte	0x0f
	.zero		1


	//   ....[69]....
        /*0540*/ 	.word	0x00004890
        /*0544*/ 	.word	0x000000ff
        /*0548*/ 	.word	0x00000000
        /*054c*/ 	.short	0x010a
        /*054e*/ 	.byte	0x04
	.zero		1


	//   ....[70]....
        /*0550*/ 	.word	0x00004920
        /*0554*/ 	.word	0x000000ff
        /*0558*/ 	.word	0x00000000
        /*055c*/ 	.short	0x010a
        /*055e*/ 	.byte	0x04
	.zero		1


	//   ....[71]....
        /*0560*/ 	.word	0x000049c0
        /*0564*/ 	.word	0x00000000
        /*0568*/ 	.word	0x00000000
        /*056c*/ 	.short	0x010a
        /*056e*/ 	.byte	0xff
	.zero		1


	//   ....[72]....
        /*0570*/ 	.word	0x00004d30
        /*0574*/ 	.word	0x00000000
        /*0578*/ 	.word	0x00000060
        /*057c*/ 	.short	0x010a
        /*057e*/ 	.byte	0xff
	.zero		1


	//   ....[73]....
        /*0580*/ 	.word	0x00004e40
        /*0584*/ 	.word	0x00000000
        /*0588*/ 	.word	0x00000000
        /*058c*/ 	.short	0x0101
        /*058e*/ 	.byte	0xff
	.zero		1


	//   ....[74]....
        /*0590*/ 	.word	0x00005850
        /*0594*/ 	.word	0x00000002
        /*0598*/ 	.word	0x00000020
        /*059c*/ 	.short	0x010a
        /*059e*/ 	.byte	0xff
	.zero		1


	//   ....[75]....
        /*05a0*/ 	.word	0x00005890
        /*05a4*/ 	.word	0x0000002c
        /*05a8*/ 	.word	0x00000080
        /*05ac*/ 	.short	0x010a
        /*05ae*/ 	.byte	0xff
	.zero		1


	//   ....[76]....
        /*05b0*/ 	.word	0x00005980
        /*05b4*/ 	.word	0x00000002
        /*05b8*/ 	.word	0x00000020
        /*05bc*/ 	.short	0x010a
        /*05be*/ 	.byte	0xff
	.zero		1


	//   ....[77]....
        /*05c0*/ 	.word	0x00005b10
        /*05c4*/ 	.word	0x0000002c
        /*05c8*/ 	.word	0x00000080
        /*05cc*/ 	.short	0x010a
        /*05ce*/ 	.byte	0xff
	.zero		1


	//   ....[78]....
        /*05d0*/ 	.word	0x000062d0
        /*05d4*/ 	.word	0x00000000
        /*05d8*/ 	.word	0x00000000
        /*05dc*/ 	.short	0x0101
        /*05de*/ 	.byte	0xff
	.zero		1


	//   ....[79]....
        /*05e0*/ 	.word	0x000062e0
        /*05e4*/ 	.word	0x00000002
        /*05e8*/ 	.word	0x00000020
        /*05ec*/ 	.short	0x010a
        /*05ee*/ 	.byte	0xff
	.zero		1


	//   ....[80]....
        /*05f0*/ 	.word	0x000063a0
        /*05f4*/ 	.word	0x00000002
        /*05f8*/ 	.word	0x00000020
        /*05fc*/ 	.short	0x010a
        /*05fe*/ 	.byte	0xff
	.zero		1


	//   ....[81]....
        /*0600*/ 	.word	0x000066d0
        /*0604*/ 	.word	0x000000ff
        /*0608*/ 	.word	0x00000000
        /*060c*/ 	.short	0x0101
        /*060e*/ 	.byte	0x05
	.zero		1


	//   ....[82]....
        /*0610*/ 	.word	0x00006c90
        /*0614*/ 	.word	0x00000000
        /*0618*/ 	.word	0x00000000
        /*061c*/ 	.short	0x0101
        /*061e*/ 	.byte	0xff
	.zero		1


	//   ....[83]....
        /*0620*/ 	.word	0x00006f00
        /*0624*/ 	.word	0x000000ff
        /*0628*/ 	.word	0x00000000
        /*062c*/ 	.short	0x0101
        /*062e*/ 	.byte	0x04
	.zero		1


	//   ....[84]....
        /*0630*/ 	.word	0x00006f20
        /*0634*/ 	.word	0x00000002
        /*0638*/ 	.word	0x000000d0
        /*063c*/ 	.short	0x010a
        /*063e*/ 	.byte	0xff
	.zero		1


	//   ....[85]....
        /*0640*/ 	.word	0x00006f80
        /*0644*/ 	.word	0x00000002
        /*0648*/ 	.word	0x00000010
        /*064c*/ 	.short	0x010a
        /*064e*/ 	.byte	0xff
	.zero		1


	//   ....[86]....
        /*0650*/ 	.word	0x00006fe0
        /*0654*/ 	.word	0x00000002
        /*0658*/ 	.word	0x00000010
        /*065c*/ 	.short	0x010a
        /*065e*/ 	.byte	0xff
	.zero		1


	//   ....[87]....
        /*0660*/ 	.word	0x00007030
        /*0664*/ 	.word	0x00000002
        /*0668*/ 	.word	0x00000060
        /*066c*/ 	.short	0x010a
        /*066e*/ 	.byte	0xff
	.zero		1


	//   ....[88]....
        /*0670*/ 	.word	0x00007090
        /*0674*/ 	.word	0x00000000
        /*0678*/ 	.word	0x00000000
        /*067c*/ 	.short	0x010a
        /*067e*/ 	.byte	0xff
	.zero		1


	//   ....[89]....
        /*0680*/ 	.word	0x000070e0
        /*0684*/ 	.word	0x00000000
        /*0688*/ 	.word	0x000000c0
        /*068c*/ 	.short	0x010a
        /*068e*/ 	.byte	0xff
	.zero		1


	//   ....[90]....
        /*0690*/ 	.word	0x00007140
        /*0694*/ 	.word	0x00000000
        /*0698*/ 	.word	0x00000070
        /*069c*/ 	.short	0x010a
        /*069e*/ 	.byte	0xff
	.zero		1


	//   ....[91]....
        /*06a0*/ 	.word	0x00007190
        /*06a4*/ 	.word	0x00000000
        /*06a8*/ 	.word	0x00000060
        /*06ac*/ 	.short	0x010a
        /*06ae*/ 	.byte	0xff
	.zero		1


	//   ....[92]....
        /*06b0*/ 	.word	0x000071f0
        /*06b4*/ 	.word	0x00000000
        /*06b8*/ 	.word	0x00000070
        /*06bc*/ 	.short	0x010a
        /*06be*/ 	.byte	0xff
	.zero		1


	//   ....[93]....
        /*06c0*/ 	.word	0x00007240
        /*06c4*/ 	.word	0x00000000
        /*06c8*/ 	.word	0x00000060
        /*06cc*/ 	.short	0x010a
        /*06ce*/ 	.byte	0xff
	.zero		1


	//   ....[94]....
        /*06d0*/ 	.word	0x000072a0
        /*06d4*/ 	.word	0x00000002
        /*06d8*/ 	.word	0x000000a0
        /*06dc*/ 	.short	0x010a
        /*06de*/ 	.byte	0xff
	.zero		1


	//   ....[95]....
        /*06e0*/ 	.word	0x00007300
        /*06e4*/ 	.word	0x00000000
        /*06e8*/ 	.word	0x00000000
        /*06ec*/ 	.short	0x010a
        /*06ee*/ 	.byte	0xff
	.zero		1


	//   ....[96]....
        /*06f0*/ 	.word	0x00007360
        /*06f4*/ 	.word	0x00000000
        /*06f8*/ 	.word	0x00000000
        /*06fc*/ 	.short	0x010a
        /*06fe*/ 	.byte	0xff
	.zero		1


	//   ....[97]....
        /*0700*/ 	.word	0x000073c0
        /*0704*/ 	.word	0x00000000
        /*0708*/ 	.word	0x00000000
        /*070c*/ 	.short	0x010a
        /*070e*/ 	.byte	0xff
	.zero		1


	//   ....[98]....
        /*0710*/ 	.word	0x00007420
        /*0714*/ 	.word	0x00000000
        /*0718*/ 	.word	0x00000000
        /*071c*/ 	.short	0x010a
        /*071e*/ 	.byte	0xff
	.zero		1


	//   ....[99]....
        /*0720*/ 	.word	0x00007480
        /*0724*/ 	.word	0x00000000
        /*0728*/ 	.word	0x00000000
        /*072c*/ 	.short	0x010a
        /*072e*/ 	.byte	0xff
	.zero		1


	//   ....[100]....
        /*0730*/ 	.word	0x000074d0
        /*0734*/ 	.word	0x00000000
        /*0738*/ 	.word	0x00000060
        /*073c*/ 	.short	0x010a
        /*073e*/ 	.byte	0xff
	.zero		1


	//   ....[101]....
        /*0740*/ 	.word	0x00007530
        /*0744*/ 	.word	0x00000000
        /*0748*/ 	.word	0x00000058
        /*074c*/ 	.short	0x010a
        /*074e*/ 	.byte	0xff
	.zero		1


	//   ....[102]....
        /*0750*/ 	.word	0x00007590
        /*0754*/ 	.word	0x00000000
        /*0758*/ 	.word	0x00000038
        /*075c*/ 	.short	0x010a
        /*075e*/ 	.byte	0xff
	.zero		1


	//   ....[103]....
        /*0760*/ 	.word	0x000075f0
        /*0764*/ 	.word	0x00000000
        /*0768*/ 	.word	0x00000038
        /*076c*/ 	.short	0x010a
        /*076e*/ 	.byte	0xff
	.zero		1


	//   ....[104]....
        /*0770*/ 	.word	0x00007650
        /*0774*/ 	.word	0x00000000
        /*0778*/ 	.word	0x00000000
        /*077c*/ 	.short	0x010a
        /*077e*/ 	.byte	0xff
	.zero		1


	//   ....[105]....
        /*0780*/ 	.word	0x000076b0
        /*0784*/ 	.word	0x00000000
        /*0788*/ 	.word	0x00000000
        /*078c*/ 	.short	0x010a
        /*078e*/ 	.byte	0xff
	.zero		1


	//   ....[106]....
        /*0790*/ 	.word	0x00007700
        /*0794*/ 	.word	0x00000000
        /*0798*/ 	.word	0x00000060
        /*079c*/ 	.short	0x010a
        /*079e*/ 	.byte	0xff
	.zero		1


	//   ....[107]....
        /*07a0*/ 	.word	0x00007750
        /*07a4*/ 	.word	0x00000002
        /*07a8*/ 	.word	0x00000020
        /*07ac*/ 	.short	0x010a
        /*07ae*/ 	.byte	0xff
	.zero		1


	//   ....[108]....
        /*07b0*/ 	.word	0x000077a0
        /*07b4*/ 	.word	0x0000002c
        /*07b8*/ 	.word	0x00000080
        /*07bc*/ 	.short	0x010a
        /*07be*/ 	.byte	0xff
	.zero		1


	//   ....[109]....
        /*07c0*/ 	.word	0x000077f0
        /*07c4*/ 	.word	0x00000002
        /*07c8*/ 	.word	0x00000020
        /*07cc*/ 	.short	0x010a
        /*07ce*/ 	.byte	0xff
	.zero		1


	//----- nvinfo : EIATTR_NUM_MBARRIERS
	.align		4
.L_47:
        /*07d0*/ 	.byte	0x03, 0x38
        /*07d2*/ 	.short	0x001c


	//----- nvinfo : EIATTR_EXIT_INSTR_OFFSETS
	.align		4
        /*07d4*/ 	.byte	0x04, 0x1c
        /*07d6*/ 	.short	(.L_49 - .L_48)


	//   ....[0]....
.L_48:
        /*07d8*/ 	.word	0x000024c0


	//   ....[1]....
        /*07dc*/ 	.word	0x000029b0


	//   ....[2]....
        /*07e0*/ 	.word	0x00002a10


	//   ....[3]....
        /*07e4*/ 	.word	0x00003b30


	//   ....[4]....
        /*07e8*/ 	.word	0x000049f0


	//   ....[5]....
        /*07ec*/ 	.word	0x00004a30


	//   ....[6]....
        /*07f0*/ 	.word	0x00006df0


	//   ....[7]....
        /*07f4*/ 	.word	0x00006e70


	//   ....[8]....
        /*07f8*/ 	.word	0x00006ea0


	//   ....[9]....
        /*07fc*/ 	.word	0x00006f10


	//----- nvinfo : EIATTR_MAX_THREADS
	.align		4
.L_49:
        /*0800*/ 	.byte	0x04, 0x05
        /*0802*/ 	.short	(.L_51 - .L_50)
.L_50:
        /*0804*/ 	.word	0x00000100
        /*0808*/ 	.word	0x00000001
        /*080c*/ 	.word	0x00000001


	//----- nvinfo : EIATTR_CRS_STACK_SIZE
	.align		4
.L_51:
        /*0810*/ 	.byte	0x04, 0x1e
        /*0812*/ 	.short	(.L_53 - .L_52)
.L_52:
        /*0814*/ 	.word	0x00000000


	//----- nvinfo : EIATTR_CBANK_PARAM_SIZE
	.align		4
.L_53:
        /*0818*/ 	.byte	0x03, 0x19
        /*081a*/ 	.short	0x0800


	//----- nvinfo : EIATTR_PARAM_CBANK
	.align		4
        /*081c*/ 	.byte	0x04, 0x0a
        /*081e*/ 	.short	(.L_55 - .L_54)
	.align		4
.L_54:
        /*0820*/ 	.word	index@(.nv.constant0._ZN7cutlass13device_kernelINS_4gemm6kernel13GemmUniversalIN4cute5tupleIJiiiiEEENS1_10collective13CollectiveMmaINS1_35MainloopSm100TmaUmmaWarpSpecializedILi2ELi2ELi4ENS5_IJNS4_1CILi1EEESB_SB_EEEEENS5_IJNSA_ILi64EEESE_NSA_ILi128EEEEEENS_6half_tENS5_IJlSB_lEEESH_SI_NS4_8TiledMMAINS4_8MMA_AtomIJNS4_20SM100_MMA_F16BF16_SSISH_SH_fLi64ELi64ELNS4_4UMMA5MajorE0ELSN_0ELNSM_7ScaleInE0ELSO_0EEEEEENS4_6LayoutISC_NS5_IJNSA_ILi0EEESS_SS_EEEEENS5_IJNS4_10UnderscoreESV_SV_EEEEENS4_13SM90_TMA_LOADENS4_14ComposedLayoutINS4_7SwizzleILi3ELi4ELi3EEENS4_18smem_ptr_flag_bitsILi16EEENSR_INS5_IJNSA_ILi8EEESE_EEENS5_IJSE_SB_EEEEEEEvNS4_8identityESY_S18_vS19_EENS_8epilogue10collective18CollectiveEpilogueINS1B_23Sm100TmaWarpSpecializedILi3ELi2ELi16ELb1ELb0EEEJSG_NS5_IJNSR_ISE_SB_EENSR_INSA_ILi32EEESB_EEEEESH_SI_SH_SI_NS1B_6fusion15FusionCallbacksIS1F_NS1K_17LinearCombinationISH_fSH_fLNS_15FloatRoundStyleE2EEESG_S1J_JEEENS4_5SM1004TMEM4LOAD26SM100_TMEM_LOAD_16dp256b4xESY_NSZ_INS10_ILi2ELi4ELi3EEES13_NSR_INS5_IJS14_S1H_EEENS5_IJS1H_SB_EEEEEEENS4_17SM75_U32x4_LDSM_NENS4_14SM90_TMA_STOREES1Y_NS4_17SM90_U32x4_STSM_NENS4_39AutoVectorizingCopyWithAssumedAlignmentILi128EEEEEEvvEEEEvNT_6ParamsE)
        /*0824*/ 	.short	0x0380
        /*0826*/ 	.short	0x0800


	//----- nvinfo : EIATTR_SW_WAR
	.align		4
.L_55:
        /*0828*/ 	.byte	0x04, 0x36
        /*082a*/ 	.short	(.L_57 - .L_56)
.L_56:
        /*082c*/ 	.word	0x00000008
.L_57:


//--------------------- .nv.callgraph             --------------------------
	.section	.nv.callgraph,"",@"SHT_CUDA_CALLGRAPH"
	.align	4
	.sectionentsize	8
	.align		4
        /*0000*/ 	.word	0x00000000
	.align		4
        /*0004*/ 	.word	0xffffffff
	.align		4
        /*0008*/ 	.word	index@(_ZN7cutlass13device_kernelINS_4gemm6kernel13GemmUniversalIN4cute5tupleIJiiiiEEENS1_10collective13CollectiveMmaINS1_35MainloopSm100TmaUmmaWarpSpecializedILi2ELi2ELi4ENS5_IJNS4_1CILi1EEESB_SB_EEEEENS5_IJNSA_ILi64EEESE_NSA_ILi128EEEEEENS_6half_tENS5_IJlSB_lEEESH_SI_NS4_8TiledMMAINS4_8MMA_AtomIJNS4_20SM100_MMA_F16BF16_SSISH_SH_fLi64ELi64ELNS4_4UMMA5MajorE0ELSN_0ELNSM_7ScaleInE0ELSO_0EEEEEENS4_6LayoutISC_NS5_IJNSA_ILi0EEESS_SS_EEEEENS5_IJNS4_10UnderscoreESV_SV_EEEEENS4_13SM90_TMA_LOADENS4_14ComposedLayoutINS4_7SwizzleILi3ELi4ELi3EEENS4_18smem_ptr_flag_bitsILi16EEENSR_INS5_IJNSA_ILi8EEESE_EEENS5_IJSE_SB_EEEEEEEvNS4_8identityESY_S18_vS19_EENS_8epilogue10collective18CollectiveEpilogueINS1B_23Sm100TmaWarpSpecializedILi3ELi2ELi16ELb1ELb0EEEJSG_NS5_IJNSR_ISE_SB_EENSR_INSA_ILi32EEESB_EEEEESH_SI_SH_SI_NS1B_6fusion15FusionCallbacksIS1F_NS1K_17LinearCombinationISH_fSH_fLNS_15FloatRoundStyleE2EEESG_S1J_JEEENS4_5SM1004TMEM4LOAD26SM100_TMEM_LOAD_16dp256b4xESY_NSZ_INS10_ILi2ELi4ELi3EEES13_NSR_INS5_IJS14_S1H_EEENS5_IJS1H_SB_EEEEEEENS4_17SM75_U32x4_LDSM_NENS4_14SM90_TMA_STOREES1Y_NS4_17SM90_U32x4_STSM_NENS4_39AutoVectorizingCopyWithAssumedAlignmentILi128EEEEEEvvEEEEvNT_6ParamsE)
	.align		4
        /*000c*/ 	.word	index@(__assertfail)
	.align		4
        /*0010*/ 	.word	0x00000000
	.align		4
        /*0014*/ 	.word	0xfffffffe
	.align		4
        /*0018*/ 	.word	0x00000000
	.align		4
        /*001c*/ 	.word	0xfffffffd
	.align		4
        /*0020*/ 	.word	0x00000000
	.align		4
        /*0024*/ 	.word	0xfffffffc


//--------------------- .nv.constant4             --------------------------
	.section	.nv.constant4,"a",@progbits
	.align	8
	.align		8
.nv.constant4:
        /*0000*/ 	.dword	__assertfail
	.align		8
        /*0008*/ 	.dword	__unnamed_1
	.align		8
        /*0010*/ 	.dword	__unnamed_2
	.align		8
        /*0018*/ 	.dword	_ZN40_INTERNAL_f02a858f_4_k_cu_161ed601_255464cuda3std3__45__cpo5beginE
	.align		8
        /*0020*/ 	.dword	_ZN40_INTERNAL_f02a858f_4_k_cu_161ed601_255464cuda3std3__45__cpo3endE
	.align		8
        /*0028*/ 	.dword	_ZN40_INTERNAL_f02a858f_4_k_cu_161ed601_255464cuda3std3__45__cpo6cbeginE
	.align		8
        /*0030*/ 	.dword	_ZN40_INTERNAL_f02a858f_4_k_cu_161ed601_255464cuda3std3__45__cpo4cendE
	.align		8
        /*0038*/ 	.dword	_ZN40_INTERNAL_f02a858f_4_k_cu_161ed601_255464cuda3std3__442_GLOBAL__N__f02a858f_4_k_cu_161ed601_255466ignoreE
	.align		8
        /*0040*/ 	.dword	_ZN40_INTERNAL_f02a858f_4_k_cu_161ed601_255464cuda3std3__419piecewise_constructE
	.align		8
        /*0048*/ 	.dword	_ZN40_INTERNAL_f02a858f_4_k_cu_161ed601_255464cuda3std3__48in_placeE
	.align		8
        /*0050*/ 	.dword	_ZN40_INTERNAL_f02a858f_4_k_cu_161ed601_255464cuda3std6ranges3__45__cpo4swapE
	.align		8
        /*0058*/ 	.dword	_ZN40_INTERNAL_f02a858f_4_k_cu_161ed601_255464cuda3std6ranges3__45__cpo9iter_moveE
	.align		8
        /*0060*/ 	.dword	_ZN40_INTERNAL_f02a858f_4_k_cu_161ed601_255464cute7productE
	.align		8
        /*0068*/ 	.dword	_ZN40_INTERNAL_f02a858f_4_k_cu_161ed601_255464cute1_E
	.align		8
        /*0070*/ 	.dword	$str$25
	.align		8
        /*0078*/ 	.dword	$str$26
	.align		8
        /*0080*/ 	.dword	$str$27
	.align		8
        /*0088*/ 	.dword	$str$28


//--------------------- .text._ZN7cutlass13device_kernelINS_4gemm6kernel13GemmUniversalIN4cute5tupleIJiiiiEEENS1_10collective13CollectiveMmaINS1_35MainloopSm100TmaUmmaWarpSpecializedILi2ELi2ELi4ENS5_IJNS4_1CILi1EEESB_SB_EEEEENS5_IJNSA_ILi64EEESE_NSA_ILi128EEEEEENS_6half_tENS5_IJlSB_lEEESH_SI_NS4_8TiledMMAINS4_8MMA_AtomIJNS4_20SM100_MMA_F16BF16_SSISH_SH_fLi64ELi64ELNS4_4UMMA5MajorE0ELSN_0ELNSM_7ScaleInE0ELSO_0EEEEEENS4_6LayoutISC_NS5_IJNSA_ILi0EEESS_SS_EEEEENS5_IJNS4_10UnderscoreESV_SV_EEEEENS4_13SM90_TMA_LOADENS4_14ComposedLayoutINS4_7SwizzleILi3ELi4ELi3EEENS4_18smem_ptr_flag_bitsILi16EEENSR_INS5_IJNSA_ILi8EEESE_EEENS5_IJSE_SB_EEEEEEEvNS4_8identityESY_S18_vS19_EENS_8epilogue10collective18CollectiveEpilogueINS1B_23Sm100TmaWarpSpecializedILi3ELi2ELi16ELb1ELb0EEEJSG_NS5_IJNSR_ISE_SB_EENSR_INSA_ILi32EEESB_EEEEESH_SI_SH_SI_NS1B_6fusion15FusionCallbacksIS1F_NS1K_17LinearCombinationISH_fSH_fLNS_15FloatRoundStyleE2EEESG_S1J_JEEENS4_5SM1004TMEM4LOAD26SM100_TMEM_LOAD_16dp256b4xESY_NSZ_INS10_ILi2ELi4ELi3EEES13_NSR_INS5_IJS14_S1H_EEENS5_IJS1H_SB_EEEEEEENS4_17SM75_U32x4_LDSM_NENS4_14SM90_TMA_STOREES1Y_NS4_17SM90_U32x4_STSM_NENS4_39AutoVectorizingCopyWithAssumedAlignmentILi128EEEEEEvvEEEEvNT_6ParamsE --------------------------
	.section	.text._ZN7cutlass13device_kernelINS_4gemm6kernel13GemmUniversalIN4cute5tupleIJiiiiEEENS1_10collective13CollectiveMmaINS1_35MainloopSm100TmaUmmaWarpSpecializedILi2ELi2ELi4ENS5_IJNS4_1CILi1EEESB_SB_EEEEENS5_IJNSA_ILi64EEESE_NSA_ILi128EEEEEENS_6half_tENS5_IJlSB_lEEESH_SI_NS4_8TiledMMAINS4_8MMA_AtomIJNS4_20SM100_MMA_F16BF16_SSISH_SH_fLi64ELi64ELNS4_4UMMA5MajorE0ELSN_0ELNSM_7ScaleInE0ELSO_0EEEEEENS4_6LayoutISC_NS5_IJNSA_ILi0EEESS_SS_EEEEENS5_IJNS4_10UnderscoreESV_SV_EEEEENS4_13SM90_TMA_LOADENS4_14ComposedLayoutINS4_7SwizzleILi3ELi4ELi3EEENS4_18smem_ptr_flag_bitsILi16EEENSR_INS5_IJNSA_ILi8EEESE_EEENS5_IJSE_SB_EEEEEEEvNS4_8identityESY_S18_vS19_EENS_8epilogue10collective18CollectiveEpilogueINS1B_23Sm100TmaWarpSpecializedILi3ELi2ELi16ELb1ELb0EEEJSG_NS5_IJNSR_ISE_SB_EENSR_INSA_ILi32EEESB_EEEEESH_SI_SH_SI_NS1B_6fusion15FusionCallbacksIS1F_NS1K_17LinearCombinationISH_fSH_fLNS_15FloatRoundStyleE2EEESG_S1J_JEEENS4_5SM1004TMEM4LOAD26SM100_TMEM_LOAD_16dp256b4xESY_NSZ_INS10_ILi2ELi4ELi3EEES13_NSR_INS5_IJS14_S1H_EEENS5_IJS1H_SB_EEEEEEENS4_17SM75_U32x4_LDSM_NENS4_14SM90_TMA_STOREES1Y_NS4_17SM90_U32x4_STSM_NENS4_39AutoVectorizingCopyWithAssumedAlignmentILi128EEEEEEvvEEEEvNT_6ParamsE,"ax",@progbits
	.align	128
.text._ZN7cutlass13device_kernelINS_4gemm6kernel13GemmUniversalIN4cute5tupleIJiiiiEEENS1_10collective13CollectiveMmaINS1_35MainloopSm100TmaUmmaWarpSpecializedILi2ELi2ELi4ENS5_IJNS4_1CILi1EEESB_SB_EEEEENS5_IJNSA_ILi64EEESE_NSA_ILi128EEEEEENS_6half_tENS5_IJlSB_lEEESH_SI_NS4_8TiledMMAINS4_8MMA_AtomIJNS4_20SM100_MMA_F16BF16_SSISH_SH_fLi64ELi64ELNS4_4UMMA5MajorE0ELSN_0ELNSM_7ScaleInE0ELSO_0EEEEEENS4_6LayoutISC_NS5_IJNSA_ILi0EEESS_SS_EEEEENS5_IJNS4_10UnderscoreESV_SV_EEEEENS4_13SM90_TMA_LOADENS4_14ComposedLayoutINS4_7SwizzleILi3ELi4ELi3EEENS4_18smem_ptr_flag_bitsILi16EEENSR_INS5_IJNSA_ILi8EEESE_EEENS5_IJSE_SB_EEEEEEEvNS4_8identityESY_S18_vS19_EENS_8epilogue10collective18CollectiveEpilogueINS1B_23Sm100TmaWarpSpecializedILi3ELi2ELi16ELb1ELb0EEEJSG_NS5_IJNSR_ISE_SB_EENSR_INSA_ILi32EEESB_EEEEESH_SI_SH_SI_NS1B_6fusion15FusionCallbacksIS1F_NS1K_17LinearCombinationISH_fSH_fLNS_15FloatRoundStyleE2EEESG_S1J_JEEENS4_5SM1004TMEM4LOAD26SM100_TMEM_LOAD_16dp256b4xESY_NSZ_INS10_ILi2ELi4ELi3EEES13_NSR_INS5_IJS14_S1H_EEENS5_IJS1H_SB_EEEEEEENS4_17SM75_U32x4_LDSM_NENS4_14SM90_TMA_STOREES1Y_NS4_17SM90_U32x4_STSM_NENS4_39AutoVectorizingCopyWithAssumedAlignmentILi128EEEEEEvvEEEEvNT_6ParamsE:
        .type           _ZN7cutlass13device_kernelINS_4gemm6kernel13GemmUniversalIN4cute5tupleIJiiiiEEENS1_10collective13CollectiveMmaINS1_35MainloopSm100TmaUmmaWarpSpecializedILi2ELi2ELi4ENS5_IJNS4_1CILi1EEESB_SB_EEEEENS5_IJNSA_ILi64EEESE_NSA_ILi128EEEEEENS_6half_tENS5_IJlSB_lEEESH_SI_NS4_8TiledMMAINS4_8MMA_AtomIJNS4_20SM100_MMA_F16BF16_SSISH_SH_fLi64ELi64ELNS4_4UMMA5MajorE0ELSN_0ELNSM_7ScaleInE0ELSO_0EEEEEENS4_6LayoutISC_NS5_IJNSA_ILi0EEESS_SS_EEEEENS5_IJNS4_10UnderscoreESV_SV_EEEEENS4_13SM90_TMA_LOADENS4_14ComposedLayoutINS4_7SwizzleILi3ELi4ELi3EEENS4_18smem_ptr_flag_bitsILi16EEENSR_INS5_IJNSA_ILi8EEESE_EEENS5_IJSE_SB_EEEEEEEvNS4_8identityESY_S18_vS19_EENS_8epilogue10collective18CollectiveEpilogueINS1B_23Sm100TmaWarpSpecializedILi3ELi2ELi16ELb1ELb0EEEJSG_NS5_IJNSR_ISE_SB_EENSR_INSA_ILi32EEESB_EEEEESH_SI_SH_SI_NS1B_6fusion15FusionCallbacksIS1F_NS1K_17LinearCombinationISH_fSH_fLNS_15FloatRoundStyleE2EEESG_S1J_JEEENS4_5SM1004TMEM4LOAD26SM100_TMEM_LOAD_16dp256b4xESY_NSZ_INS10_ILi2ELi4ELi3EEES13_NSR_INS5_IJS14_S1H_EEENS5_IJS1H_SB_EEEEEEENS4_17SM75_U32x4_LDSM_NENS4_14SM90_TMA_STOREES1Y_NS4_17SM90_U32x4_STSM_NENS4_39AutoVectorizingCopyWithAssumedAlignmentILi128EEEEEEvvEEEEvNT_6ParamsE,@function
        .size           _ZN7cutlass13device_kernelINS_4gemm6kernel13GemmUniversalIN4cute5tupleIJiiiiEEENS1_10collective13CollectiveMmaINS1_35MainloopSm100TmaUmmaWarpSpecializedILi2ELi2ELi4ENS5_IJNS4_1CILi1EEESB_SB_EEEEENS5_IJNSA_ILi64EEESE_NSA_ILi128EEEEEENS_6half_tENS5_IJlSB_lEEESH_SI_NS4_8TiledMMAINS4_8MMA_AtomIJNS4_20SM100_MMA_F16BF16_SSISH_SH_fLi64ELi64ELNS4_4UMMA5MajorE0ELSN_0ELNSM_7ScaleInE0ELSO_0EEEEEENS4_6LayoutISC_NS5_IJNSA_ILi0EEESS_SS_EEEEENS5_IJNS4_10UnderscoreESV_SV_EEEEENS4_13SM90_TMA_LOADENS4_14ComposedLayoutINS4_7SwizzleILi3ELi4ELi3EEENS4_18smem_ptr_flag_bitsILi16EEENSR_INS5_IJNSA_ILi8EEESE_EEENS5_IJSE_SB_EEEEEEEvNS4_8identityESY_S18_vS19_EENS_8epilogue10collective18CollectiveEpilogueINS1B_23Sm100TmaWarpSpecializedILi3ELi2ELi16ELb1ELb0EEEJSG_NS5_IJNSR_ISE_SB_EENSR_INSA_ILi32EEESB_EEEEESH_SI_SH_SI_NS1B_6fusion15FusionCallbacksIS1F_NS1K_17LinearCombinationISH_fSH_fLNS_15FloatRoundStyleE2EEESG_S1J_JEEENS4_5SM1004TMEM4LOAD26SM100_TMEM_LOAD_16dp256b4xESY_NSZ_INS10_ILi2ELi4ELi3EEES13_NSR_INS5_IJS14_S1H_EEENS5_IJS1H_SB_EEEEEEENS4_17SM75_U32x4_LDSM_NENS4_14SM90_TMA_STOREES1Y_NS4_17SM90_U32x4_STSM_NENS4_39AutoVectorizingCopyWithAssumedAlignmentILi128EEEEEEvvEEEEvNT_6ParamsE,(.L_x_148 - _ZN7cutlass13device_kernelINS_4gemm6kernel13GemmUniversalIN4cute5tupleIJiiiiEEENS1_10collective13CollectiveMmaINS1_35MainloopSm100TmaUmmaWarpSpecializedILi2ELi2ELi4ENS5_IJNS4_1CILi1EEESB_SB_EEEEENS5_IJNSA_ILi64EEESE_NSA_ILi128EEEEEENS_6half_tENS5_IJlSB_lEEESH_SI_NS4_8TiledMMAINS4_8MMA_AtomIJNS4_20SM100_MMA_F16BF16_SSISH_SH_fLi64ELi64ELNS4_4UMMA5MajorE0ELSN_0ELNSM_7ScaleInE0ELSO_0EEEEEENS4_6LayoutISC_NS5_IJNSA_ILi0EEESS_SS_EEEEENS5_IJNS4_10UnderscoreESV_SV_EEEEENS4_13SM90_TMA_LOADENS4_14ComposedLayoutINS4_7SwizzleILi3ELi4ELi3EEENS4_18smem_ptr_flag_bitsILi16EEENSR_INS5_IJNSA_ILi8EEESE_EEENS5_IJSE_SB_EEEEEEEvNS4_8identityESY_S18_vS19_EENS_8epilogue10collective18CollectiveEpilogueINS1B_23Sm100TmaWarpSpecializedILi3ELi2ELi16ELb1ELb0EEEJSG_NS5_IJNSR_ISE_SB_EENSR_INSA_ILi32EEESB_EEEEESH_SI_SH_SI_NS1B_6fusion15FusionCallbacksIS1F_NS1K_17LinearCombinationISH_fSH_fLNS_15FloatRoundStyleE2EEESG_S1J_JEEENS4_5SM1004TMEM4LOAD26SM100_TMEM_LOAD_16dp256b4xESY_NSZ_INS10_ILi2ELi4ELi3EEES13_NSR_INS5_IJS14_S1H_EEENS5_IJS1H_SB_EEEEEEENS4_17SM75_U32x4_LDSM_NENS4_14SM90_TMA_STOREES1Y_NS4_17SM90_U32x4_STSM_NENS4_39AutoVectorizingCopyWithAssumedAlignmentILi128EEEEEEvvEEEEvNT_6ParamsE)
        .other          _ZN7cutlass13device_kernelINS_4gemm6kernel13GemmUniversalIN4cute5tupleIJiiiiEEENS1_10collective13CollectiveMmaINS1_35MainloopSm100TmaUmmaWarpSpecializedILi2ELi2ELi4ENS5_IJNS4_1CILi1EEESB_SB_EEEEENS5_IJNSA_ILi64EEESE_NSA_ILi128EEEEEENS_6half_tENS5_IJlSB_lEEESH_SI_NS4_8TiledMMAINS4_8MMA_AtomIJNS4_20SM100_MMA_F16BF16_SSISH_SH_fLi64ELi64ELNS4_4UMMA5MajorE0ELSN_0ELNSM_7ScaleInE0ELSO_0EEEEEENS4_6LayoutISC_NS5_IJNSA_ILi0EEESS_SS_EEEEENS5_IJNS4_10UnderscoreESV_SV_EEEEENS4_13SM90_TMA_LOADENS4_14ComposedLayoutINS4_7SwizzleILi3ELi4ELi3EEENS4_18smem_ptr_flag_bitsILi16EEENSR_INS5_IJNSA_ILi8EEESE_EEENS5_IJSE_SB_EEEEEEEvNS4_8identityESY_S18_vS19_EENS_8epilogue10collective18CollectiveEpilogueINS1B_23Sm100TmaWarpSpecializedILi3ELi2ELi16ELb1ELb0EEEJSG_NS5_IJNSR_ISE_SB_EENSR_INSA_ILi32EEESB_EEEEESH_SI_SH_SI_NS1B_6fusion15FusionCallbacksIS1F_NS1K_17LinearCombinationISH_fSH_fLNS_15FloatRoundStyleE2EEESG_S1J_JEEENS4_5SM1004TMEM4LOAD26SM100_TMEM_LOAD_16dp256b4xESY_NSZ_INS10_ILi2ELi4ELi3EEES13_NSR_INS5_IJS14_S1H_EEENS5_IJS1H_SB_EEEEEEENS4_17SM75_U32x4_LDSM_NENS4_14SM90_TMA_STOREES1Y_NS4_17SM90_U32x4_STSM_NENS4_39AutoVectorizingCopyWithAssumedAlignmentILi128EEEEEEvvEEEEvNT_6ParamsE,@"STO_CUDA_ENTRY STV_DEFAULT"
_ZN7cutlass13device_kernelINS_4gemm6kernel13GemmUniversalIN4cute5tupleIJiiiiEEENS1_10collective13CollectiveMmaINS1_35MainloopSm100TmaUmmaWarpSpecializedILi2ELi2ELi4ENS5_IJNS4_1CILi1EEESB_SB_EEEEENS5_IJNSA_ILi64EEESE_NSA_ILi128EEEEEENS_6half_tENS5_IJlSB_lEEESH_SI_NS4_8TiledMMAINS4_8MMA_AtomIJNS4_20SM100_MMA_F16BF16_SSISH_SH_fLi64ELi64ELNS4_4UMMA5MajorE0ELSN_0ELNSM_7ScaleInE0ELSO_0EEEEEENS4_6LayoutISC_NS5_IJNSA_ILi0EEESS_SS_EEEEENS5_IJNS4_10UnderscoreESV_SV_EEEEENS4_13SM90_TMA_LOADENS4_14ComposedLayoutINS4_7SwizzleILi3ELi4ELi3EEENS4_18smem_ptr_flag_bitsILi16EEENSR_INS5_IJNSA_ILi8EEESE_EEENS5_IJSE_SB_EEEEEEEvNS4_8identityESY_S18_vS19_EENS_8epilogue10collective18CollectiveEpilogueINS1B_23Sm100TmaWarpSpecializedILi3ELi2ELi16ELb1ELb0EEEJSG_NS5_IJNSR_ISE_SB_EENSR_INSA_ILi32EEESB_EEEEESH_SI_SH_SI_NS1B_6fusion15FusionCallbacksIS1F_NS1K_17LinearCombinationISH_fSH_fLNS_15FloatRoundStyleE2EEESG_S1J_JEEENS4_5SM1004TMEM4LOAD26SM100_TMEM_LOAD_16dp256b4xESY_NSZ_INS10_ILi2ELi4ELi3EEES13_NSR_INS5_IJS14_S1H_EEENS5_IJS1H_SB_EEEEEEENS4_17SM75_U32x4_LDSM_NENS4_14SM90_TMA_STOREES1Y_NS4_17SM90_U32x4_STSM_NENS4_39AutoVectorizingCopyWithAssumedAlignmentILi128EEEEEEvvEEEEvNT_6ParamsE:
[----:B------:R-:W1:Y:S01]  /*0000*/  LDC R1, c[0x0][0x37c] ;  /* 0x0000df00ff017b82 */ /* 0x000e620000000800 */
[----:B------:R-:W2:Y:S01]  /*0010*/  S2R R70, SR_TID.X ;  /* 0x0000000000467919 */ /* 0x000ea20000002100 */
[----:B------:R-:W3:Y:S01]  /*0020*/  LDCU.64 UR4, c[0x0][0x890] ;  /* 0x00011200ff0477ac */ /* 0x000ee20008000a00 */
[----:B------:R-:W-:Y:S02]  /*0030*/  PRMT R60, RZ, 0x7610, R60 ;  /* 0x00007610ff3c7816 */ /* 0x000fe4000000003c */
[----:B------:R-:W-:Y:S01]  /*0040*/  ELECT P5, URZ, PT ;  /* 0x0000000000ff782f */ /* 0x000fe200038a0000 */
[----:B------:R-:W4:Y:S01]  /*0050*/  LDCU.64 UR46, c[0x0][0x358] ;  /* 0x00006b00ff2e77ac */ /* 0x000f220008000a00 */
[----:B---3--:R-:W-:-:S04]  /*0060*/  UISETP.NE.U32.AND UP0, UPT, UR4, URZ, UPT ;  /* 0x000000ff0400728c */ /* 0x008fc8000bf05070 */
[----:B------:R-:W-:Y:S01]  /*0070*/  UISETP.NE.AND.EX UP0, UPT, UR5, URZ, UPT, UP0 ;  /* 0x000000ff0500728c */ /* 0x000fe2000bf05300 */
[----:B--2---:R-:W-:-:S05]  /*0080*/  SHF.R.U32.HI R65, RZ, 0x5, R70 ;  /* 0x00000005ff417819 */ /* 0x004fca0000011646 */
[----:B------:R-:W2:Y:S02]  /*0090*/  SHFL.IDX PT, R0, R65, RZ, 0x1f ;  /* 0x00001fff41007589 */ /* 0x000ea400000e0000 */
[----:B--2---:R-:W-:Y:S01]  /*00a0*/  R2UR UR8, R0 ;  /* 0x00000000000872ca */ /* 0x004fe200000e0000 */
[----:B-1--4-:R-:W-:-:S14]  /*00b0*/  BRA.U UP0, `(.L_x_0) ;  /* 0x00000001002c7547 */ /* 0x012fdc000b800000 */
[----:B------:R-:W1:Y:S02]  /*00c0*/  LDCU.64 UR6, c[0x0][0x888] ;  /* 0x00011100ff0677ac */ /* 0x000e640008000a00 */
[----:B-1----:R-:W-:-:S04]  /*00d0*/  UISETP.NE.U32.AND UP0, UPT, UR6, URZ, UPT ;  /* 0x000000ff0600728c */ /* 0x002fc8000bf05070 */
[----:B------:R-:W-:-:S09]  /*00e0*/  UISETP.NE.AND.EX UP0, UPT, UR7, URZ, UPT, UP0 ;  /* 0x000000ff0700728c */ /* 0x000fd2000bf05300 */
[----:B------:R-:W-:Y:S05]  /*00f0*/  BRA.U !UP0, `(.L_x_1) ;  /* 0x0000000108107547 */ /* 0x000fea000b800000 */
[----:B------:R-:W1:Y:S02]  /*0100*/  LDC.64 R2, c[0x0][0x888] ;  /* 0x00022200ff027b82 */ /* 0x000e640000000a00 */
[----:B-1----:R1:W5:Y:S01]  /*0110*/  LDG.E R35, desc[UR46][R2.64] ;  /* 0x0000002e02237981 */ /* 0x002362000c1e1900 */
[----:B------:R-:W-:Y:S01]  /*0120*/  HFMA2 R60, -RZ, RZ, 0, 5.9604644775390625e-08 ;  /* 0x00000001ff3c7431 */ /* 0x000fe200000001ff */
[----:B------:R-:W-:Y:S05]  /*0130*/  BRA `(.L_x_0) ;  /* 0x00000000000c7947 */ /* 0x000fea0003800000 */
.L_x_1:
[----:B------:R-:W1:Y:S01]  /*0140*/  LDCU UR6, c[0x0][0x880] ;  /* 0x00011000ff0677ac */ /* 0x000e620008000800 */
[----:B------:R-:W-:Y:S01]  /*0150*/  HFMA2 R60, -RZ, RZ, 0, 5.9604644775390625e-08 ;  /* 0x00000001ff3c7431 */ /* 0x000fe200000001ff */
[----:B-1----:R-:W-:-:S07]  /*0160*/  MOV R35, UR6 ;  /* 0x0000000600237c02 */ /* 0x002fce0008000f00 */
.L_x_0:
[----:B------:R-:W2:Y:S02]  /*0170*/  LDCU.64 UR6, c[0x0][0x8b0] ;  /* 0x00011600ff0677ac */ /* 0x000ea40008000a00 */
[----:B--2---:R-:W-:-:S04]  /*0180*/  UISETP.NE.U32.AND UP0, UPT, UR6, URZ, UPT ;  /* 0x000000ff0600728c */ /* 0x004fc8000bf05070 */
[----:B------:R-:W-:-:S09]  /*0190*/  UISETP.NE.AND.EX UP0, UPT, UR7, URZ, UPT, UP0 ;  /* 0x000000ff0700728c */ /* 0x000fd2000bf05300 */
[----:B------:R-:W-:Y:S05]  /*01a0*/  BRA.U UP0, `(.L_x_2) ;  /* 0x0000000100247547 */ /* 0x000fea000b800000 */
[----:B------:R-:W2:Y:S02]  /*01b0*/  LDCU.64 UR6, c[0x0][0x8a8] ;  /* 0x00011500ff0677ac */ /* 0x000ea40008000a00 */
[----:B--2---:R-:W-:-:S04]  /*01c0*/  UISETP.NE.U32.AND UP0, UPT, UR6, URZ, UPT ;  /* 0x000000ff0600728c */ /* 0x004fc8000bf05070 */
[----:B------:R-:W-:-:S09]  /*01d0*/  UISETP.NE.AND.EX UP0, UPT, UR7, URZ, UPT, UP0 ;  /* 0x000000ff0700728c */ /* 0x000fd2000bf05300 */
[----:B------:R-:W-:Y:S05]  /*01e0*/  BRA.U !UP0, `(.L_x_3) ;  /* 0x00000001080c7547 */ /* 0x000fea000b800000 */
[----:B-1----:R-:W1:Y:S02]  /*01f0*/  LDC.64 R2, c[0x0][0x8a8] ;  /* 0x00022a00ff027b82 */ /* 0x002e640000000a00 */
[----:B-1----:R2:W5:Y:S01]  /*0200*/  LDG.E R33, desc[UR46][R2.64] ;  /* 0x0000002e02217981 */ /* 0x002562000c1e1900 */
[----:B------:R-:W-:Y:S05]  /*0210*/  BRA `(.L_x_2) ;  /* 0x0000000000087947 */ /* 0x000fea0003800000 */
.L_x_3:
[----:B------:R-:W2:Y:S02]  /*0220*/  LDCU UR6, c[0x0][0x8a0] ;  /* 0x00011400ff0677ac */ /* 0x000ea40008000800 */
[----:B--2---:R-:W-:Y:S02]  /*0230*/  MOV R33, UR6 ;  /* 0x0000000600217c02 */ /* 0x004fe40008000f00 */
.L_x_2:
[----:B------:R-:W-:Y:S01]  /*0240*/  IMAD.U32 R0, RZ, RZ, UR8 ;  /* 0x00000008ff007e24 */ /* 0x000fe2000f8e00ff */
[----:B------:R-:W-:Y:S04]  /*0250*/  BSSY.RECONVERGENT B0, `(.L_x_4) ;  /* 0x000000c000007945 */ /* 0x000fe80003800200 */
[C---:B------:R-:W-:Y:S02]  /*0260*/  ISETP.NE.OR P1, PT, R0.reuse, 0x1, !P5 ;  /* 0x000000010000780c */ /* 0x040fe40006f25670 */
[----:B------:R-:W-:-:S11]  /*0270*/  ISETP.NE.OR P0, PT, R0, 0x3, !P5 ;  /* 0x000000030000780c */ /* 0x000fd60006f05670 */
[----:B------:R-:W-:Y:S05]  /*0280*/  @P1 BRA `(.L_x_5) ;  /* 0x0000000000201947 */ /* 0x000fea0003800000 */
[----:B------:R-:W3:Y:S02]  /*0290*/  LDCU.64 UR6, c[0x0][0x348] ;  /* 0x00006900ff0677ac */ /* 0x000ee40008000a00 */
[----:B---3--:R-:W-:Y:S02]  /*02a0*/  UIADD3 UR10, UP1, UPT, UR6, 0x80, URZ ;  /* 0x00000080060a7890 */ /* 0x008fe4000ff3e0ff */
[----:B------:R-:W-:Y:S02]  /*02b0*/  UIADD3 UR6, UP0, UPT, UR6, 0x180, URZ ;  /* 0x0000018006067890 */ /* 0x000fe4000ff1e0ff */
[----:B------:R-:W-:Y:S02]  /*02c0*/  UIADD3.X UR11, UPT, UPT, URZ, UR7, URZ, UP1, !UPT ;  /* 0x00000007ff0b7290 */ /* 0x000fe40008ffe4ff */
[----:B------:R-:W-:-:S07]  /*02d0*/  UIADD3.X UR7, UPT, UPT, URZ, UR7, URZ, UP0, !UPT ;  /* 0x00000007ff077290 */ /* 0x000fce00087fe4ff */
[----:B------:R3:W-:Y:S02]  /*02e0*/  UTMACCTL.PF [UR10] ;  /* 0x000000000a0079b9 */ /* 0x0007e40008040000 */
[----:B------:R3:W-:Y:S02]  /*02f0*/  UTMACCTL.PF [UR6] ;  /* 0x00000000060079b9 */ /* 0x0007e40008040000 */
[----:B---3--:R-:W-:Y:S01]  /*0300*/  NOP ;  /* 0x0000000000007918 */ /* 0x008fe20000000000 */
.L_x_5:
[----:B------:R-:W-:Y:S05]  /*0310*/  BSYNC.RECONVERGENT B0 ;  /* 0x0000000000007941 */ /* 0x000fea0003800200 */
.L_x_4:
[----:B------:R-:W-:Y:S04]  /*0320*/  BSSY.RECONVERGENT B0, `(.L_x_6) ;  /* 0x000000a000007945 */ /* 0x000fe80003800200 */
        /* <DEDUP_REMOVED lines=9> */
.L_x_7:
[----:B------:R-:W-:Y:S05]  /*03c0*/  BSYNC.RECONVERGENT B0 ;  /* 0x0000000000007941 */ /* 0x000fea0003800200 */
.L_x_6:
[----:B------:R-:W3:Y:S01]  /*03d0*/  LDCU.64 UR6, c[0x0][0x888] ;  /* 0x00011100ff0677ac */ /* 0x000ee20008000a00 */
[----:B------:R-:W-:Y:S02]  /*03e0*/  UISETP.EQ.U32.AND UP1, UPT, UR4, URZ, UPT ;  /* 0x000000ff0400728c */ /* 0x000fe4000bf22070 */
[----:B------:R-:W-:Y:S02]  /*03f0*/  UPLOP3.LUT UP2, UPT, UPT, UPT, UPT, 0x80, 0x8 ;  /* 0x000000000008789c */ /* 0x000fe40003f4f070 */
[----:B---3--:R-:W-:-:S04]  /*0400*/  UISETP.NE.U32.AND UP0, UPT, UR6, URZ, UPT ;  /* 0x000000ff0600728c */ /* 0x008fc8000bf05070 */
[----:B------:R-:W-:-:S04]  /*0410*/  UISETP.NE.AND.EX UP0, UPT, UR7, URZ, UPT, UP0 ;  /* 0x000000ff0700728c */ /* 0x000fc8000bf05300 */
[----:B------:R-:W-:-:S04]  /*0420*/  UISETP.EQ.OR.EX UP3, UPT, UR5, URZ, !UP0, UP1 ;  /* 0x000000ff0500728c */ /* 0x000fc8000c762710 */
[----:B------:R-:W-:-:S05]  /*0430*/  UP2UR UR53, UPR, URZ, 0x8 ;  /* 0x00000008ff357883 */ /* 0x000fca0008000000 */
[----:B------:R-:W-:Y:S07]  /*0440*/  BRA.U !UP3, `(.L_x_8) ;  /* 0x000000010b207547 */ /* 0x000fee000b800000 */
[----:B------:R-:W-:Y:S01]  /*0450*/  UISETP.NE.U32.AND UP2, UPT, UR4, URZ, UPT ;  /* 0x000000ff0400728c */ /* 0x000fe2000bf45070 */
[----:B-----5:R-:W-:Y:S01]  /*0460*/  FSETP.NEU.AND P0, PT, R35, RZ, PT ;  /* 0x000000ff2300720b */ /* 0x020fe20003f0d000 */
[----:B------:R-:W-:Y:S02]  /*0470*/  USEL UR4, URZ, 0xffffffff, UP0 ;  /* 0xffffffffff047887 */ /* 0x000fe40008000000 */
[----:B------:R-:W-:-:S10]  /*0480*/  UISETP.NE.AND.EX UP2, UPT, UR5, URZ, UPT, UP2 ;  /* 0x000000ff0500728c */ /* 0x000fd4000bf45320 */
[----:B------:R-:W-:Y:S01]  /*0490*/  VOTEU.ANY UP1, P0 ;  /* 0x0000000000ff7886 */ /* 0x000fe20000020100 */
[----:B------:R-:W-:-:S04]  /*04a0*/  @!UP2 USEL UR4, URZ, 0xffffffff, UP1 ;  /* 0xffffffffff04a887 */ /* 0x000fc80008800000 */
[----:B------:R-:W-:-:S04]  /*04b0*/  ULOP3.LUT UR4, UR4, 0x1, URZ, 0xc0, !UPT ;  /* 0x0000000104047892 */ /* 0x000fc8000f8ec0ff */
[----:B------:R-:W-:-:S11]  /*04c0*/  UISETP.NE.U32.AND UP2, UPT, UR4, 0x1, UPT ;  /* 0x000000010400788c */ /* 0x000fd6000bf45070 */
.L_x_8:
[----:B-12---:R-:W1:Y:S01]  /*04d0*/  SHFL.IDX PT, R2, R65, RZ, 0x1f ;  /* 0x00001fff41027589 */ /* 0x006e6200000e0000 */
[----:B------:R-:W-:-:S04]  /*04e0*/  UISETP.NE.AND UP1, UPT, UR8, 0x2, UPT ;  /* 0x000000020800788c */ /* 0x000fc8000bf25270 */
[----:B------:R-:W-:Y:S01]  /*04f0*/  USEL UR6, URZ, 0x1, UP1 ;  /* 0x00000001ff067887 */ /* 0x000fe20008800000 */
[----:B-1----:R-:W-:-:S13]  /*0500*/  ISETP.NE.AND P0, PT, R2, RZ, PT ;  /* 0x000000ff0200720c */ /* 0x002fda0003f05270 */
[----:B------:R-:W-:Y:S05]  /*0510*/  @P0 BRA `(.L_x_9) ;  /* 0x0000000000380947 */ /* 0x000fea0003800000 */
[----:B------:R-:W1:Y:S01]  /*0520*/  S2UR UR5, SR_CgaCtaId ;  /* 0x00000000000579c3 */ /* 0x000e620000008800 */
[----:B------:R-:W-:Y:S01]  /*0530*/  UMOV UR7, 0x400 ;  /* 0x0000040000077882 */ /* 0x000fe20000000000 */
[----:B------:R-:W-:Y:S01]  /*0540*/  UMOV UR4, 0x1 ;  /* 0x0000000100047882 */ /* 0x000fe20000000000 */
[----:B------:R-:W-:Y:S01]  /*0550*/  ELECT P0, URZ, PT ;  /* 0x0000000000ff782f */ /* 0x000fe20003800000 */
[----:B------:R-:W-:-:S04]  /*0560*/  UIADD3 UR10, UPT, UPT, -UR4, 0x100000, URZ ;  /* 0x00100000040a7890 */ /* 0x000fc8000fffe1ff */
[----:B------:R-:W-:Y:S02]  /*0570*/  USHF.L.U32 UR11, UR10, 0xb, URZ ;  /* 0x0000000b0a0b7899 */ /* 0x000fe400080006ff */
[----:B------:R-:W-:Y:S02]  /*0580*/  USHF.L.U32 UR10, UR10, 0x1, URZ ;  /* 0x000000010a0a7899 */ /* 0x000fe400080006ff */
[----:B-1----:R-:W-:Y:S01]  /*0590*/  ULEA UR5, UR5, UR7, 0x18 ;  /* 0x0000000705057291 */ /* 0x002fe2000f8ec0ff */
[----:B------:R-:W1:Y:S11]  /*05a0*/  FENCE.VIEW.ASYNC.S ;  /* 0x00000000000073c6 */ /* 0x000e760000000000 */
[----:B-1----:R1:W2:Y:S01]  /*05b0*/  SYNCS.EXCH.64 URZ, [UR5], UR10 ;  /* 0x0000000a05ff75b2 */ /* 0x0022a20008000100 */
[----:B------:R1:W3:Y:S01]  /*05c0*/  SYNCS.EXCH.64 URZ, [UR5+0x10], UR10 ;  /* 0x0000100a05ff75b2 */ /* 0x0002e20008000100 */
[----:B------:R1:W4:Y:S01]  /*05d0*/  SYNCS.EXCH.64 URZ, [UR5+0x8], UR10 ;  /* 0x0000080a05ff75b2 */ /* 0x0003220008000100 */
[----:B------:R1:W1:Y:S01]  /*05e0*/  SYNCS.EXCH.64 URZ, [UR5+0x18], UR10 ;  /* 0x0000180a05ff75b2 */ /* 0x0002620008000100 */
[----:B------:R-:W-:Y:S01]  /*05f0*/  NOP ;  /* 0x0000000000007918 */ /* 0x000fe20000000000 */
.L_x_9:
[----:B------:R-:W2:Y:S01]  /*0600*/  SHFL.IDX PT, R2, R65, RZ, 0x1f ;  /* 0x00001fff41027589 */ /* 0x000ea200000e0000 */
[----:B------:R-:W-:Y:S01]  /*0610*/  NOP ;  /* 0x0000000000007918 */ /* 0x000fe20000000000 */
[----:B--2---:R-:W-:-:S13]  /*0620*/  ISETP.NE.AND P0, PT, R2, 0x1, PT ;  /* 0x000000010200780c */ /* 0x004fda0003f05270 */
[----:B------:R-:W-:Y:S05]  /*0630*/  @P0 BRA `(.L_x_10) ;  /* 0x0000000000500947 */ /* 0x000fea0003800000 */
[----:B------:R-:W2:Y:S01]  /*0640*/  S2UR UR7, SR_CgaCtaId ;  /* 0x00000000000779c3 */ /* 0x000ea20000008800 */
[----:B------:R-:W-:Y:S01]  /*0650*/  UMOV UR9, 0x400 ;  /* 0x0000040000097882 */ /* 0x000fe20000000000 */
[----:B-1----:R-:W-:Y:S01]  /*0660*/  UMOV UR5, 0x20 ;  /* 0x0000002000057882 */ /* 0x002fe20000000000 */
[----:B------:R-:W-:Y:S01]  /*0670*/  UMOV UR4, 0x80 ;  /* 0x0000008000047882 */ /* 0x000fe20000000000 */
[----:B------:R-:W-:-:S04]  /*0680*/  UIADD3 UR10, UPT, UPT, -UR5, 0x100000, URZ ;  /* 0x00100000050a7890 */ /* 0x000fc8000fffe1ff */
[----:B------:R-:W-:Y:S02]  /*0690*/  USHF.L.U32 UR11, UR10, 0xb, URZ ;  /* 0x0000000b0a0b7899 */ /* 0x000fe400080006ff */
[----:B------:R-:W-:Y:S02]  /*06a0*/  USHF.L.U32 UR10, UR10, 0x1, URZ ;  /* 0x000000010a0a7899 */ /* 0x000fe400080006ff */
[----:B------:R-:W-:-:S04]  /*06b0*/  UIADD3 UR4, UPT, UPT, -UR4, 0x100000, URZ ;  /* 0x0010000004047890 */ /* 0x000fc8000fffe1ff */
[----:B------:R-:W-:Y:S02]  /*06c0*/  USHF.L.U32 UR5, UR4, 0xb, URZ ;  /* 0x0000000b04057899 */ /* 0x000fe400080006ff */
[----:B------:R-:W-:Y:S01]  /*06d0*/  USHF.L.U32 UR4, UR4, 0x1, URZ ;  /* 0x0000000104047899 */ /* 0x000fe200080006ff */
[----:B------:R-:W-:Y:S01]  /*06e0*/  ELECT P0, URZ, PT ;  /* 0x0000000000ff782f */ /* 0x000fe20003800000 */
[----:B--2---:R-:W-:Y:S01]  /*06f0*/  ULEA UR7, UR7, UR9, 0x18 ;  /* 0x0000000907077291 */ /* 0x004fe2000f8ec0ff */
[----:B------:R-:W1:Y:S11]  /*0700*/  FENCE.VIEW.ASYNC.S ;  /* 0x00000000000073c6 */ /* 0x000e760000000000 */
[----:B-1----:R2:W1:Y:S01]  /*0710*/  SYNCS.EXCH.64 URZ, [UR7+0x20], UR10 ;  /* 0x0000200a07ff75b2 */ /* 0x0024620008000100 */
[----:B------:R2:W1:Y:S01]  /*0720*/  SYNCS.EXCH.64 URZ, [UR7+0x38], UR4 ;  /* 0x0000380407ff75b2 */ /* 0x0004620008000100 */
[----:B------:R2:W1:Y:S01]  /*0730*/  SYNCS.EXCH.64 URZ, [UR7+0x28], UR10 ;  /* 0x0000280a07ff75b2 */ /* 0x0004620008000100 */
[----:B------:R2:W1:Y:S01]  /*0740*/  SYNCS.EXCH.64 URZ, [UR7+0x40], UR4 ;  /* 0x0000400407ff75b2 */ /* 0x0004620008000100 */
[----:B------:R2:W1:Y:S01]  /*0750*/  SYNCS.EXCH.64 URZ, [UR7+0x30], UR10 ;  /* 0x0000300a07ff75b2 */ /* 0x0004620008000100 */
[----:B------:R2:W1:Y:S02]  /*0760*/  SYNCS.EXCH.64 URZ, [UR7+0x48], UR4 ;  /* 0x0000480407ff75b2 */ /* 0x0004640008000100 */
[----:B--2---:R-:W-:Y:S01]  /*0770*/  NOP ;  /* 0x0000000000007918 */ /* 0x004fe20000000000 */
.L_x_10:
[----:B------:R-:W2:Y:S01]  /*0780*/  SHFL.IDX PT, R2, R65, RZ, 0x1f ;  /* 0x00001fff41027589 */ /* 0x000ea200000e0000 */
[----:B------:R-:W-:Y:S01]  /*0790*/  NOP ;  /* 0x0000000000007918 */ /* 0x000fe20000000000 */
[----:B--2---:R-:W-:-:S13]  /*07a0*/  ISETP.NE.AND P0, PT, R2, 0x3, PT ;  /* 0x000000030200780c */ /* 0x004fda0003f05270 */
[----:B------:R-:W-:Y:S05]  /*07b0*/  @P0 BRA `(.L_x_11) ;  /* 0x0000000000300947 */ /* 0x000fea0003800000 */
[----:B-1----:R-:W1:Y:S01]  /*07c0*/  S2UR UR5, SR_CgaCtaId ;  /* 0x00000000000579c3 */ /* 0x002e620000008800 */
        /* <DEDUP_REMOVED lines=8> */
[----:B-1----:R2:W1:Y:S01]  /*0850*/  SYNCS.EXCH.64 URZ, [UR5+0x50], UR10 ;  /* 0x0000500a05ff75b2 */ /* 0x0024620008000100 */
[----:B------:R2:W1:Y:S02]  /*0860*/  SYNCS.EXCH.64 URZ, [UR5+0x58], UR10 ;  /* 0x0000580a05ff75b2 */ /* 0x0004640008000100 */
[----:B--2---:R-:W-:Y:S01]  /*0870*/  NOP ;  /* 0x0000000000007918 */ /* 0x004fe20000000000 */
.L_x_11:
[----:B------:R-:W2:Y:S01]  /*0880*/  SHFL.IDX PT, R2, R65, RZ, 0x1f ;  /* 0x00001fff41027589 */ /* 0x000ea200000e0000 */
[----:B------:R-:W-:Y:S01]  /*0890*/  NOP ;  /* 0x0000000000007918 */ /* 0x000fe20000000000 */
[----:B--2---:R-:W-:-:S13]  /*08a0*/  ISETP.NE.AND P0, PT, R2, 0x4, PT ;  /* 0x000000040200780c */ /* 0x004fda0003f05270 */
[----:B------:R-:W-:Y:S05]  /*08b0*/  @P0 BRA `(.L_x_12) ;  /* 0x00000000004c0947 */ /* 0x000fea0003800000 */
[----:B-1----:R-:W1:Y:S01]  /*08c0*/  S2UR UR5, SR_CgaCtaId ;  /* 0x00000000000579c3 */ /* 0x002e620000008800 */
[----:B------:R-:W-:Y:S01]  /*08d0*/  UMOV UR9, 0x100 ;  /* 0x0000010000097882 */ /* 0x000fe20000000000 */
[----:B------:R-:W-:Y:S01]  /*08e0*/  UMOV UR7, 0x400 ;  /* 0x0000040000077882 */ /* 0x000fe20000000000 */
[----:B------:R-:W-:Y:S01]  /*08f0*/  USEL UR9, UR9, 0xe0, UP2 ;  /* 0x000000e009097887 */ /* 0x000fe20009000000 */
[----:B------:R-:W-:Y:S01]  /*0900*/  UMOV UR4, 0x1 ;  /* 0x0000000100047882 */ /* 0x000fe20000000000 */
[----:B------:R-:W-:Y:S01]  /*0910*/  ELECT P0, URZ, PT ;  /* 0x0000000000ff782f */ /* 0x000fe20003800000 */
[----:B------:R-:W-:-:S04]  /*0920*/  UIADD3 UR10, UPT, UPT, -UR4, 0x100000, URZ ;  /* 0x00100000040a7890 */ /* 0x000fc8000fffe1ff */
[----:B------:R-:W-:Y:S02]  /*0930*/  USHF.L.U32 UR11, UR10, 0xb, URZ ;  /* 0x0000000b0a0b7899 */ /* 0x000fe400080006ff */
[----:B------:R-:W-:Y:S02]  /*0940*/  USHF.L.U32 UR10, UR10, 0x1, URZ ;  /* 0x000000010a0a7899 */ /* 0x000fe400080006ff */
[----:B------:R-:W-:-:S04]  /*0950*/  UIADD3 UR12, UPT, UPT, -UR9, 0x100000, URZ ;  /* 0x00100000090c7890 */ /* 0x000fc8000fffe1ff */
[----:B------:R-:W-:Y:S02]  /*0960*/  USHF.L.U32 UR13, UR12, 0xb, URZ ;  /* 0x0000000b0c0d7899 */ /* 0x000fe400080006ff */
[----:B------:R-:W-:Y:S02]  /*0970*/  USHF.L.U32 UR12, UR12, 0x1, URZ ;  /* 0x000000010c0c7899 */ /* 0x000fe400080006ff */
[----:B-1----:R-:W-:Y:S01]  /*0980*/  ULEA UR5, UR5, UR7, 0x18 ;  /* 0x0000000705057291 */ /* 0x002fe2000f8ec0ff */
[----:B------:R-:W1:Y:S11]  /*0990*/  FENCE.VIEW.ASYNC.S ;  /* 0x00000000000073c6 */ /* 0x000e760000000000 */
[----:B-1----:R2:W1:Y:S01]  /*09a0*/  SYNCS.EXCH.64 URZ, [UR5+0x60], UR10 ;  /* 0x0000600a05ff75b2 */ /* 0x0024620008000100 */
[----:B------:R2:W1:Y:S01]  /*09b0*/  SYNCS.EXCH.64 URZ, [UR5+0x70], UR12 ;  /* 0x0000700c05ff75b2 */ /* 0x0004620008000100 */
[----:B------:R2:W1:Y:S01]  /*09c0*/  SYNCS.EXCH.64 URZ, [UR5+0x68], UR10 ;  /* 0x0000680a05ff75b2 */ /* 0x0004620008000100 */
[----:B------:R2:W1:Y:S02]  /*09d0*/  SYNCS.EXCH.64 URZ, [UR5+0x78], UR12 ;  /* 0x0000780c05ff75b2 */ /* 0x0004640008000100 */
[----:B--2---:R-:W-:Y:S01]  /*09e0*/  NOP ;  /* 0x0000000000007918 */ /* 0x004fe20000000000 */
.L_x_12:
        /* <DEDUP_REMOVED lines=22> */
[----:B------:R2:W1:Y:S01]  /*0b50*/  SYNCS.EXCH.64 URZ, [UR7+0xb0], UR4 ;  /* 0x0000b00407ff75b2 */ /* 0x0004620008000100 */
[----:B------:R2:W1:Y:S01]  /*0b60*/  SYNCS.EXCH.64 URZ, [UR7+0x98], UR10 ;  /* 0x0000980a07ff75b2 */ /* 0x0004620008000100 */
[----:B------:R2:W1:Y:S02]  /*0b70*/  SYNCS.EXCH.64 URZ, [UR7+0xb8], UR4 ;  /* 0x0000b80407ff75b2 */ /* 0x0004640008000100 */
[----:B--2---:R-:W-:Y:S01]  /*0b80*/  NOP ;  /* 0x0000000000007918 */ /* 0x004fe20000000000 */
.L_x_13:
        /* <DEDUP_REMOVED lines=18> */
.L_x_14:
[----:B-1----:R-:W1:Y:S01]  /*0cb0*/  S2UR UR5, SR_CTAID.X ;  /* 0x00000000000579c3 */ /* 0x002e620000002500 */
[----:B------:R-:W-:-:S05]  /*0cc0*/  CS2R.32 R59, SR_CgaSize ;  /* 0x00000000003b7805 */ /* 0x000fca0000008a00 */
[----:B------:R-:W-:-:S05]  /*0cd0*/  IMAD R59, R59, -0xa0, RZ ;  /* 0xffffff603b3b7824 */ /* 0x000fca00078e02ff */
[----:B------:R-:W-:-:S14]  /*0ce0*/  R2UR UR9, R59 ;  /* 0x000000003b0972ca */ /* 0x000fdc00000e0000 */
[----:B------:R-:W2:Y:S01]  /*0cf0*/  LDCU UR9, c[0x0][UR9+0x2b0] ;  /* 0x00005600090977ac */ /* 0x000ea20008000800 */
[----:B------:R-:W-:Y:S01]  /*0d00*/  NOP ;  /* 0x0000000000007918 */ /* 0x000fe20000000000 */
[----:B------:R-:W-:-:S05]  /*0d10*/  CS2R.32 R59, SR_CgaSize ;  /* 0x00000000003b7805 */ /* 0x000fca0000008a00 */
[----:B------:R-:W-:-:S05]  /*0d20*/  IMAD R59, R59, -0xa0, RZ ;  /* 0xffffff603b3b7824 */ /* 0x000fca00078e02ff */
[----:B------:R-:W-:-:S14]  /*0d30*/  R2UR UR7, R59 ;  /* 0x000000003b0772ca */ /* 0x000fdc00000e0000 */
[----:B------:R-:W3:Y:S01]  /*0d40*/  LDCU UR7, c[0x0][UR7+0x2b4] ;  /* 0x00005680070777ac */ /* 0x000ee20008000800 */
[----:B------:R-:W4:Y:S08]  /*0d50*/  S2UR UR4, SR_CTAID.Y ;  /* 0x00000000000479c3 */ /* 0x000f300000002600 */
[----:B------:R-:W3:Y:S01]  /*0d60*/  LDC R10, c[0x0][0xb24] ;  /* 0x0002c900ff0a7b82 */ /* 0x000ee20000000800 */
[----:B-1----:R-:W-:-:S02]  /*0d70*/  I2FP.F32.U32 R59, UR5 ;  /* 0x00000005003b7c45 */ /* 0x002fc40008201000 */
[----:B------:R-:W-:-:S05]  /*0d80*/  CS2R.32 R3, SR_CgaSize ;  /* 0x0000000000037805 */ /* 0x000fca0000008a00 */
[----:B------:R-:W-:-:S06]  /*0d90*/  IMAD R3, R3, -0xa0, RZ ;  /* 0xffffff6003037824 */ /* 0x000fcc00078e02ff */
[----:B------:R-:W1:Y:S01]  /*0da0*/  LDC R3, c[0x0][R3+0x2a0] ;  /* 0x0000a80003037b82 */ /* 0x000e620000000800 */
[----:B------:R-:W-:Y:S01]  /*0db0*/  MOV R21, UR5 ;  /* 0x0000000500157c02 */ /* 0x000fe20008000f00 */
[----:B--2---:R-:W-:Y:S01]  /*0dc0*/  FMUL R59, R59, UR9 ;  /* 0x000000093b3b7c20 */ /* 0x004fe20008400000 */
[----:B----4-:R-:W-:Y:S02]  /*0dd0*/  I2FP.F32.U32 R58, UR4 ;  /* 0x00000004003a7c45 */ /* 0x010fe40008201000 */
[----:B------:R-:W-:-:S05]  /*0de0*/  CS2R.32 R2, SR_CgaSize ;  /* 0x0000000000027805 */ /* 0x000fca0000008a00 */
[----:B------:R-:W-:-:S06]  /*0df0*/  IMAD R2, R2, -0xa0, RZ ;  /* 0xffffff6002027824 */ /* 0x000fcc00078e02ff */
[----:B------:R-:W2:Y:S01]  /*0e00*/  LDC R2, c[0x0][R2+0x2a4] ;  /* 0x0000a90002027b82 */ /* 0x000ea20000000800 */
[----:B------:R-:W-:Y:S01]  /*0e10*/  MOV R20, UR4 ;  /* 0x0000000400147c02 */ /* 0x000fe20008000f00 */
[----:B------:R-:W4:Y:S01]  /*0e20*/  F2I.U32.TRUNC.NTZ R59, R59 ;  /* 0x0000003b003b7305 */ /* 0x000f22000020f000 */
[----:B---3--:R-:W-:-:S05]  /*0e30*/  FMUL R58, R58, UR7 ;  /* 0x000000073a3a7c20 */ /* 0x008fca0008400000 */
[----:B------:R-:W-:Y:S01]  /*0e40*/  BAR.SYNC.DEFER_BLOCKING 0x0 ;  /* 0x0000000000007b1d */ /* 0x000fe20000010000 */
[----:B------:R-:W-:-:S05]  /*0e50*/  ISETP.GE.AND P0, PT, R10, 0x1, PT ;  /* 0x000000010a00780c */ /* 0x000fca0003f06270 */
[----:B------:R-:W3:Y:S02]  /*0e60*/  F2I.U32.TRUNC.NTZ R58, R58 ;  /* 0x0000003a003a7305 */ /* 0x000ee4000020f000 */
[----:B------:R-:W2:Y:S01]  /*0e70*/  S2UR UR36, SR_CTAID.Z ;  /* 0x00000000002479c3 */ /* 0x000ea20000002700 */
[----:B----4-:R-:W-:-:S05]  /*0e80*/  IADD3 R59, PT, PT, -R59, RZ, RZ ;  /* 0x000000ff3b3b7210 */ /* 0x010fca0007ffe1ff */
[----:B-1----:R-:W-:Y:S01]  /*0e90*/  IMAD R59, R3, R59, UR5 ;  /* 0x00000005033b7e24 */ /* 0x002fe2000f8e023b */
[----:B---3--:R-:W-:-:S05]  /*0ea0*/  IADD3 R58, PT, PT, -R58, RZ, RZ ;  /* 0x000000ff3a3a7210 */ /* 0x008fca0007ffe1ff */
[----:B--2---:R-:W-:Y:S01]  /*0eb0*/  IMAD R58, R2, R58, UR4 ;  /* 0x00000004023a7e24 */ /* 0x004fe2000f8e023a */
[----:B------:R-:W-:Y:S06]  /*0ec0*/  @!P0 BRA `(.L_x_15) ;  /* 0x0000000000b88947 */ /* 0x000fec0003800000 */
[----:B------:R-:W1:Y:S01]  /*0ed0*/  LDC.64 R4, c[0x0][0xb18] ;  /* 0x0002c600ff047b82 */ /* 0x000e620000000a00 */
[----:B------:R-:W-:-:S07]  /*0ee0*/  ISETP.NE.AND P0, PT, R10, 0x1, PT ;  /* 0x000000010a00780c */ /* 0x000fce0003f05270 */
[----:B------:R-:W2:Y:S08]  /*0ef0*/  LDC R9, c[0x0][0xb0c] ;  /* 0x0002c300ff097b82 */ /* 0x000eb00000000800 */
[----:B------:R-:W3:Y:S08]  /*0f00*/  LDC R12, c[0x0][0x370] ;  /* 0x0000dc00ff0c7b82 */ /* 0x000ef00000000800 */
[----:B------:R-:W4:Y:S01]  /*0f10*/  LDC R11, c[0x0][0x374] ;  /* 0x0000dd00ff0b7b82 */ /* 0x000f220000000800 */
[----:B-1----:R-:W-:-:S07]  /*0f20*/  ISETP.NE.AND P1, PT, R4, 0x1, PT ;  /* 0x000000010400780c */ /* 0x002fce0003f25270 */
[----:B------:R-:W3:Y:S01]  /*0f30*/  LDC.64 R6, c[0x0][0xb10] ;  /* 0x0002c400ff067b82 */ /* 0x000ee20000000a00 */
[----:B--2---:R-:W-:-:S07]  /*0f40*/  ISETP.NE.AND P2, PT, R9, 0x1, PT ;  /* 0x000000010900780c */ /* 0x004fce0003f45270 */
[----:B------:R-:W1:Y:S08]  /*0f50*/  LDC R8, c[0x0][0xb20] ;  /* 0x0002c800ff087b82 */ /* 0x000e700000000800 */
[----:B------:R-:W2:Y:S01]  /*0f60*/  LDC.64 R2, c[0x0][0xb28] ;  /* 0x0002ca00ff027b82 */ /* 0x000ea20000000a00 */
[----:B----4-:R-:W-:-:S04]  /*0f70*/  IMAD.HI.U32 R13, R11, R5, RZ ;  /* 0x000000050b0d7227 */ /* 0x010fc800078e00ff */
[----:B------:R-:W-:-:S04]  /*0f80*/  IMAD.HI.U32 R5, R20, R5, RZ ;  /* 0x0000000514057227 */ /* 0x000fc800078e00ff */
[----:B---3--:R-:W-:-:S05]  /*0f90*/  IMAD.HI.U32 R14, R12, R6, RZ ;  /* 0x000000060c0e7227 */ /* 0x008fca00078e00ff */
[-C--:B------:R-:W-:Y:S01]  /*0fa0*/  @P2 SHF.R.U32.HI R12, RZ, R7.reuse, R14 ;  /* 0x00000007ff0c2219 */ /* 0x080fe2000001160e */
[----:B------:R-:W-:Y:S01]  /*0fb0*/  IMAD.HI.U32 R14, R21, R6, RZ ;  /* 0x00000006150e7227 */ /* 0x000fe200078e00ff */
[-C--:B-1----:R-:W-:Y:S02]  /*0fc0*/  @P1 SHF.R.U32.HI R11, RZ, R8.reuse, R13 ;  /* 0x00000008ff0b1219 */ /* 0x082fe4000001160d */
[----:B------:R-:W-:Y:S02]  /*0fd0*/  SHF.R.U32.HI R5, RZ, R8, R5 ;  /* 0x00000008ff057219 */ /* 0x000fe40000011605 */
[----:B------:R-:W-:Y:S02]  /*0fe0*/  SHF.R.U32.HI R14, RZ, R7, R14 ;  /* 0x00000007ff0e7219 */ /* 0x000fe4000001160e */
[----:B------:R-:W-:Y:S01]  /*0ff0*/  SEL R5, R20, R5, !P1 ;  /* 0x0000000514057207 */ /* 0x000fe20004800000 */
[----:B--2---:R-:W-:Y:S01]  /*1000*/  IMAD.HI.U32 R13, R11, R2, RZ ;  /* 0x000000020b0d7227 */ /* 0x004fe200078e00ff */
[----:B------:R-:W-:-:S03]  /*1010*/  SEL R14, R21, R14, !P2 ;  /* 0x0000000e150e7207 */ /* 0x000fc60005000000 */
[----:B------:R-:W-:Y:S01]  /*1020*/  IMAD.HI.U32 R6, R12, R2, RZ ;  /* 0x000000020c067227 */ /* 0x000fe200078e00ff */
[----:B------:R-:W-:-:S04]  /*1030*/  @P0 SHF.R.U32.HI R11, RZ, R3, R13 ;  /* 0x00000003ff0b0219 */ /* 0x000fc8000001160d */
[----:B------:R-:W-:Y:S01]  /*1040*/  @P0 SHF.R.U32.HI R12, RZ, R3, R6 ;  /* 0x00000003ff0c0219 */ /* 0x000fe20000011606 */
[----:B------:R-:W-:-:S04]  /*1050*/  IMAD R11, R11, R10, RZ ;  /* 0x0000000a0b0b7224 */ /* 0x000fc800078e02ff */
[----:B------:R-:W-:Y:S01]  /*1060*/  IMAD R6, R12, R10, RZ ;  /* 0x0000000a0c067224 */ /* 0x000fe200078e02ff */
[----:B------:R-:W-:-:S04]  /*1070*/  ISETP.GE.AND P1, PT, R5, R11, PT ;  /* 0x0000000b0500720c */ /* 0x000fc80003f26270 */
[----:B------:R-:W-:Y:S01]  /*1080*/  ISETP.GE.OR P1, PT, R14, R6, P1 ;  /* 0x000000060e00720c */ /* 0x000fe20000f26670 */
[----:B------:R-:W-:-:S05]  /*1090*/  IMAD.HI.U32 R6, R5, R2, RZ ;  /* 0x0000000205067227 */ /* 0x000fca00078e00ff */
[----:B------:R-:W-:-:S04]  /*10a0*/  SHF.R.U32.HI R6, RZ, R3, R6 ;  /* 0x00000003ff067219 */ /* 0x000fc80000011606 */
[----:B------:R-:W-:-:S03]  /*10b0*/  SEL R6, R5, R6, !P0 ;  /* 0x0000000605067207 */ /* 0x000fc60004000000 */
[----:B------:R-:W-:Y:S01]  /*10c0*/  @!P1 IMAD.HI.U32 R7, R14, R2, RZ ;  /* 0x000000020e079227 */ /* 0x000fe200078e00ff */
[----:B------:R-:W-:-:S04]  /*10d0*/  IADD3 R2, PT, PT, -R6, RZ, RZ ;  /* 0x000000ff06027210 */ /* 0x000fc80007ffe1ff */
[----:B------:R-:W-:Y:S01]  /*10e0*/  @!P1 SHF.R.U32.HI R3, RZ, R3, R7 ;  /* 0x00000003ff039219 */ /* 0x000fe20000011607 */
[----:B------:R-:W-:Y:S01]  /*10f0*/  IMAD R2, R10, R2, R5 ;  /* 0x000000020a027224 */ /* 0x000fe200078e0205 */
[----:B------:R-:W-:Y:S02]  /*1100*/  IADD3 R7, PT, PT, -R5, RZ, RZ ;  /* 0x000000ff05077210 */ /* 0x000fe40007ffe1ff */
[----:B------:R-:W-:-:S03]  /*1110*/  @!P1 SEL R3, R14, R3, !P0 ;  /* 0x000000030e039207 */ /* 0x000fc60004000000 */
[----:B------:R-:W-:Y:S02]  /*1120*/  IMAD R7, R4, R7, R20 ;  /* 0x0000000704077224 */ /* 0x000fe400078e0214 */
[--C-:B------:R-:W-:Y:S02]  /*1130*/  @!P1 IMAD.IADD R6, R6, 0x1, -R3.reuse ;  /* 0x0000000106069824 */ /* 0x100fe400078e0a03 */
[----:B------:R-:W-:Y:S01]  /*1140*/  @!P1 IMAD R3, R2, R12, R3 ;  /* 0x0000000c02039224 */ /* 0x000fe200078e0203 */
[----:B------:R-:W-:Y:S01]  /*1150*/  IADD3 R2, PT, PT, -R14, RZ, RZ ;  /* 0x000000ff0e027210 */ /* 0x000fe20007ffe1ff */
[----:B------:R-:W-:Y:S02]  /*1160*/  @!P1 IMAD R5, R6, R10, R14 ;  /* 0x0000000a06059224 */ /* 0x000fe400078e020e */
[----:B------:R-:W-:Y:S02]  /*1170*/  @!P1 IMAD.MOV.U32 R14, RZ, RZ, R3 ;  /* 0x000000ffff0e9224 */ /* 0x000fe400078e0003 */
[----:B------:R-:W-:-:S02]  /*1180*/  IMAD R2, R9, R2, R21 ;  /* 0x0000000209027224 */ /* 0x000fc400078e0215 */
[----:B------:R-:W-:Y:S02]  /*1190*/  IMAD R20, R5, R4, R7 ;  /* 0x0000000405147224 */ /* 0x000fe400078e0207 */
[----:B------:R-:W-:Y:S02]  /*11a0*/  IMAD R21, R14, R9, R2 ;  /* 0x000000090e157224 */ /* 0x000fe400078e0202 */
.L_x_15:
[----:B------:R-:W1:Y:S01]  /*11b0*/  LDCU UR4, c[0x0][0xb30] ;  /* 0x00016600ff0477ac */ /* 0x000e620008000800 */
[----:B------:R-:W2:Y:S08]  /*11c0*/  S2UR UR37, SR_CgaCtaId ;  /* 0x00000000002579c3 */ /* 0x000eb00000008800 */
[----:B------:R-:W3:Y:S01]  /*11d0*/  LDC R26, c[0x0][0xb24] ;  /* 0x0002c900ff1a7b82 */ /* 0x000ee20000000800 */
[----:B-1----:R-:W-:-:S09]  /*11e0*/  UISETP.NE.AND UP1, UPT, UR4, 0x1, UPT ;  /* 0x000000010400788c */ /* 0x002fd2000bf25270 */
[----:B--2---:R-:W-:Y:S05]  /*11f0*/  BRA.U UP1, `(.L_x_16) ;  /* 0x0000000101407547 */ /* 0x004fea000b800000 */
[----:B------:R-:W1:Y:S08]  /*1200*/  LDC.64 R4, c[0x0][0xb10] ;  /* 0x0002c400ff047b82 */ /* 0x000e700000000a00 */
[----:B------:R-:W2:Y:S08]  /*1210*/  LDC.64 R2, c[0x0][0xb18] ;  /* 0x0002c600ff027b82 */ /* 0x000eb00000000a00 */
[----:B------:R-:W4:Y:S08]  /*1220*/  LDC R6, c[0x0][0xb20] ;  /* 0x0002c800ff067b82 */ /* 0x000f300000000800 */
[----:B------:R-:W3:Y:S01]  /*1230*/  LDC R7, c[0x0][0xb0c] ;  /* 0x0002c300ff077b82 */ /* 0x000ee20000000800 */
[----:B-1----:R-:W-:-:S05]  /*1240*/  IMAD.HI.U32 R4, R21, R4, RZ ;  /* 0x0000000415047227 */ /* 0x002fca00078e00ff */
[----:B------:R-:W-:Y:S01]  /*1250*/  SHF.R.U32.HI R4, RZ, R5, R4 ;  /* 0x00000005ff047219 */ /* 0x000fe20000011604 */
[----:B--2---:R-:W-:Y:S01]  /*1260*/  IMAD.HI.U32 R3, R20, R3, RZ ;  /* 0x0000000314037227 */ /* 0x004fe200078e00ff */
[----:B------:R-:W-:-:S04]  /*1270*/  ISETP.NE.AND P0, PT, R2, 0x1, PT ;  /* 0x000000010200780c */ /* 0x000fc80003f05270 */
[----:B----4-:R-:W-:-:S04]  /*1280*/  SHF.R.U32.HI R3, RZ, R6, R3 ;  /* 0x00000006ff037219 */ /* 0x010fc80000011603 */
[----:B------:R-:W-:Y:S02]  /*1290*/  SEL R3, R20, R3, !P0 ;  /* 0x0000000314037207 */ /* 0x000fe40004000000 */
[----:B---3--:R-:W-:-:S04]  /*12a0*/  ISETP.NE.AND P1, PT, R7, 0x1, PT ;  /* 0x000000010700780c */ /* 0x008fc80003f25270 */
[----:B------:R-:W-:-:S05]  /*12b0*/  SEL R4, R21, R4, !P1 ;  /* 0x0000000415047207 */ /* 0x000fca0004800000 */
[----:B------:R-:W-:Y:S02]  /*12c0*/  IMAD.IADD R5, R3, 0x1, -R4 ;  /* 0x0000000103057824 */ /* 0x000fe400078e0a04 */
[----:B------:R-:W-:Y:S02]  /*12d0*/  IMAD.IADD R3, R4, 0x1, -R3 ;  /* 0x0000000104037824 */ /* 0x000fe400078e0a03 */
[----:B------:R-:W-:Y:S02]  /*12e0*/  IMAD R21, R5, R7, R21 ;  /* 0x0000000705157224 */ /* 0x000fe400078e0215 */
[----:B------:R-:W-:-:S07]  /*12f0*/  IMAD R20, R3, R2, R20 ;  /* 0x0000000203147224 */ /* 0x000fce00078e0214 */
.L_x_16:
[----:B------:R-:W-:Y:S01]  /*1300*/  BAR.SYNC.DEFER_BLOCKING 0x0 ;  /* 0x0000000000007b1d */ /* 0x000fe20000010000 */
[----:B------:R-:W-:Y:S01]  /*1310*/  UISETP.NE.AND UP1, UPT, UR8, 0x2, UPT ;  /* 0x000000020800788c */ /* 0x000fe2000bf25270 */
[----:B------:R-:W-:Y:S02]  /*1320*/  ISETP.NE.OR P5, PT, R0, 0x2, !P5 ;  /* 0x000000020000780c */ /* 0x000fe40006fa5670 */
[----:B------:R-:W-:-:S06]  /*1330*/  LOP3.LUT R2, R70, 0x1f, RZ, 0xc0, !PT ;  /* 0x0000001f46027812 */ /* 0x000fcc00078ec0ff */
[----:B------:R-:W-:Y:S05]  /*1340*/  BRA.U UP1, `(.L_x_17) ;  /* 0x0000001101647547 */ /* 0x000fea000b800000 */
[----:B------:R-:W1:Y:S01]  /*1350*/  LDCU UR13, c[0x0][0x38c] ;  /* 0x00007180ff0d77ac */ /* 0x000e620008000800 */
[----:B------:R-:W2:Y:S01]  /*1360*/  LDC R8, c[0x0][0x370] ;  /* 0x0000dc00ff087b82 */ /* 0x000ea20000000800 */
[----:B------:R-:W-:Y:S01]  /*1370*/  PLOP3.LUT P1, PT, PT, PT, UP2, 0x80, 0x8 ;  /* 0x000000000008781c */ /* 0x000fe20003f2f028 */
[----:B------:R-:W-:Y:S01]  /*1380*/  IMAD.MOV.U32 R15, RZ, RZ, 0x1 ;  /* 0x00000001ff0f7424 */ /* 0x000fe200078e00ff */
[----:B------:R-:W-:Y:S01]  /*1390*/  ISETP.EQ.OR P4, PT, R2, RZ, P5 ;  /* 0x000000ff0200720c */ /* 0x000fe20002f82670 */
[----:B------:R-:W-:Y:S01]  /*13a0*/  IMAD.MOV.U32 R14, RZ, RZ, RZ ;  /* 0x000000ffff0e7224 */ /* 0x000fe200078e00ff */
[----:B------:R-:W-:Y:S02]  /*13b0*/  PLOP3.LUT P1, PT, P1, PT, PT, 0x8, 0x80 ;  /* 0x000000000080781c */ /* 0x000fe40000f2e170 */
[----:B------:R-:W-:Y:S01]  /*13c0*/  CS2R R12, SRZ ;  /* 0x00000000000c7805 */ /* 0x000fe2000001ff00 */
[----:B------:R-:W-:Y:S01]  /*13d0*/  IMAD.MOV.U32 R11, RZ, RZ, 0x1 ;  /* 0x00000001ff0b7424 */ /* 0x000fe200078e00ff */
[----:B------:R-:W4:Y:S01]  /*13e0*/  LDC R0, c[0x0][0x374] ;  /* 0x0000dd00ff007b82 */ /* 0x000f220000000800 */
[----:B------:R-:W2:Y:S01]  /*13f0*/  LDCU.64 UR22, c[0x0][0x348] ;  /* 0x00006900ff1677ac */ /* 0x000ea20008000a00 */
[----:B------:R-:W-:Y:S01]  /*1400*/  UMOV UR6, URZ ;  /* 0x000000ff00067c82 */ /* 0x000fe20008000000 */
[----:B-1----:R-:W-:-:S04]  /*1410*/  UIADD3 UR5, UPT, UPT, UR13, 0x7f, URZ ;  /* 0x0000007f0d057890 */ /* 0x002fc8000fffe0ff */
[----:B------:R-:W-:-:S04]  /*1420*/  USHF.R.S32.HI UR4, URZ, 0x1f, UR5 ;  /* 0x0000001fff047899 */ /* 0x000fc80008011405 */
[----:B------:R-:W-:-:S04]  /*1430*/  ULEA.HI UR4, UR4, UR5, URZ, 0x7 ;  /* 0x0000000504047291 */ /* 0x000fc8000f8f38ff */
[----:B------:R-:W-:Y:S02]  /*1440*/  USHF.R.S32.HI UR15, URZ, 0x7, UR4 ;  /* 0x00000007ff0f7899 */ /* 0x000fe40008011404 */
[----:B------:R-:W-:Y:S02]  /*1450*/  UIADD3 UR4, UPT, UPT, UR13, -0x1, URZ ;  /* 0xffffffff0d047890 */ /* 0x000fe4000fffe0ff */
[----:B------:R-:W-:Y:S02]  /*1460*/  UISETP.LT.U32.AND UP0, UPT, UR15, 0x2, UPT ;  /* 0x000000020f00788c */ /* 0x000fe4000bf01070 */
[----:B------:R-:W-:Y:S02]  /*1470*/  UISETP.GE.U32.AND UP1, UPT, UR4, -0xff, UPT ;  /* 0xffffff010400788c */ /* 0x000fe4000bf26070 */
[----:B------:R-:W-:Y:S02]  /*1480*/  USEL UR14, UR15, 0x2, UP0 ;  /* 0x000000020f0e7887 */ /* 0x000fe40008000000 */
[----:B------:R-:W-:-:S02]  /*1490*/  UIADD3 UR13, UPT, UPT, UR13, 0xfe, URZ ;  /* 0x000000fe0d0d7890 */ /* 0x000fc4000fffe0ff */
[----:B------:R-:W-:Y:S02]  /*14a0*/  UIADD3 UR5, UPT, UPT, UR14, -0x1, URZ ;  /* 0xffffffff0e057890 */ /* 0x000fe4000fffe0ff */
[----:B------:R-:W-:-:S03]  /*14b0*/  UIADD3 UR7, UPT, UPT, UR15, -UR14, URZ ;  /* 0x8000000e0f077290 */ /* 0x000fc6000fffe0ff */
[----:B------:R-:W-:-:S04]  /*14c0*/  @UP1 UIADD3 UR5, UPT, UPT, UR14, URZ, URZ ;  /* 0x000000ff0e051290 */ /* 0x000fc8000fffe0ff */
[----:B--2---:R-:W-:-:S12]  /*14d0*/  UIADD3 UR5, UPT, UPT, UR5, 0x1, URZ ;  /* 0x0000000105057890 */ /* 0x004fd8000fffe0ff */
.L_x_35:
[----:B------:R-:W-:Y:S01]  /*14e0*/  UISETP.NE.AND UP0, UPT, UR37, URZ, UPT ;  /* 0x000000ff2500728c */ /* 0x000fe2000bf05270 */
[----:B------:R-:W1:Y:S08]  /*14f0*/  S2UR UR37, SR_CgaCtaId ;  /* 0x00000000002579c3 */ /* 0x000e700000008800 */
[----:B------:R-:W-:Y:S05]  /*1500*/  BRA.U UP0, `(.L_x_18) ;  /* 0x0000000100347547 */ /* 0x000fea000b800000 */
[----:B------:R-:W2:Y:S01]  /*1510*/  S2R R2, SR_CgaCtaId ;  /* 0x0000000000027919 */ /* 0x000ea20000008800 */
[----:B------:R-:W-:-:S04]  /*1520*/  MOV R3, 0x400 ;  /* 0x0000040000037802 */ /* 0x000fc80000000f00 */
[----:B--2---:R-:W-:Y:S02]  /*1530*/  LEA R2, R2, R3, 0x18 ;  /* 0x0000000302027211 */ /* 0x004fe400078ec0ff */
[----:B------:R-:W-:-:S03]  /*1540*/  SHF.L.U32 R3, R11, 0x1f, RZ ;  /* 0x0000001f0b037819 */ /* 0x000fc600000006ff */
[----:B------:R-:W-:-:S04]  /*1550*/  IMAD R2, R12, 0x8, R2 ;  /* 0x000000080c027824 */ /* 0x000fc800078e0202 */
[----:B------:R-:W2:Y:S02]  /*1560*/  SYNCS.PHASECHK.TRANS64.TRYWAIT P0, [R2+URZ+0xd0], R3 ;  /* 0x0000d003020075a7 */ /* 0x000ea400080011ff */
[----:B--2---:R-:W-:Y:S05]  /*1570*/  @!P0 BRA `(.L_x_19) ;  /* 0x0000005800688947 */ /* 0x004fea0003800000 */
.L_x_113:
[----:B------:R-:W-:Y:S01]  /*1580*/  VIADD R12, R12, 0x1 ;  /* 0x000000010c0c7836 */ /* 0x000fe20000000000 */
[----:B------:R2:W-:Y:S04]  /*1590*/  SYNCS.ARRIVE.TRANS64.A1T0 RZ, [R2+URZ+0xc0], RZ ;  /* 0x0000c0ff02ff79a7 */ /* 0x0005e800081000ff */
[----:B------:R-:W-:-:S04]  /*15a0*/  ISETP.NE.AND P0, PT, R12, 0x2, PT ;  /* 0x000000020c00780c */ /* 0x000fc80003f05270 */
[----:B------:R-:W-:Y:S02]  /*15b0*/  SEL R12, R12, RZ, P0 ;  /* 0x000000ff0c0c7207 */ /* 0x000fe40000000000 */
[----:B--2---:R-:W-:-:S04]  /*15c0*/  SEL R2, RZ, 0x1, P0 ;  /* 0x00000001ff027807 */ /* 0x004fc80000000000 */
[----:B------:R-:W-:-:S07]  /*15d0*/  LOP3.LUT R11, R11, R2, RZ, 0x3c, !PT ;  /* 0x000000020b0b7212 */ /* 0x000fce00078e3cff */
.L_x_18:
[----:B------:R-:W-:Y:S01]  /*15e0*/  UMOV UR4, 0x400 ;  /* 0x0000040000047882 */ /* 0x000fe20000000000 */
[----:B------:R-:W-:Y:S01]  /*15f0*/  SHF.L.U32 R2, R15, 0x1f, RZ ;  /* 0x0000001f0f027819 */ /* 0x000fe200000006ff */
[----:B-1----:R-:W-:Y:S01]  /*1600*/  ULEA UR4, UR37, UR4, 0x18 ;  /* 0x0000000425047291 */ /* 0x002fe2000f8ec0ff */
[----:B------:R-:W-:Y:S01]  /*1610*/  R2UR UR35, R21 ;  /* 0x00000000152372ca */ /* 0x000fe200000e0000 */
[----:B------:R-:W-:Y:S01]  /*1620*/  UISETP.GE.U32.AND UP0, UPT, UR13, 0xff, UPT ;  /* 0x000000ff0d00788c */ /* 0x000fe2000bf06070 */
[----:B------:R-:W-:Y:S01]  /*1630*/  R2UR UR19, R20 ;  /* 0x00000000141372ca */ /* 0x000fe200000e0000 */
[----:B------:R-:W-:Y:S01]  /*1640*/  ULEA UR8, UR6, UR4, 0x3 ;  /* 0x0000000406087291 */ /* 0x000fe2000f8e18ff */
[----:B------:R-:W-:-:S08]  /*1650*/  UMOV UR29, URZ ;  /* 0x000000ff001d7c82 */ /* 0x000fd00008000000 */
[----:B------:R1:W2:Y:S01]  /*1660*/  SYNCS.PHASECHK.TRANS64.TRYWAIT P0, [UR8+0x10], R2 ;  /* 0x00001002ff0075a7 */ /* 0x0002a20008001108 */
[----:B------:R-:W-:Y:S02]  /*1670*/  USHF.L.U32 UR35, UR35, 0x6, URZ ;  /* 0x0000000623237899 */ /* 0x000fe400080006ff */
[----:B------:R-:W-:Y:S01]  /*1680*/  USHF.L.U32 UR19, UR19, 0x6, URZ ;  /* 0x0000000613137899 */ /* 0x000fe200080006ff */
[----:B------:R-:W-:Y:S11]  /*1690*/  BRA.U !UP0, `(.L_x_20) ;  /* 0x0000000108d47547 */ /* 0x000ff6000b800000 */
[----:B------:R-:W-:Y:S01]  /*16a0*/  UMOV UR21, URZ ;  /* 0x000000ff00157c82 */ /* 0x000fe20008000000 */
[----:B------:R-:W-:-:S05]  /*16b0*/  UMOV UR42, UR6 ;  /* 0x00000006002a7c82 */ /* 0x000fca0008000000 */
.L_x_25:
[----:B-1----:R-:W-:Y:S01]  /*16c0*/  ULEA UR33, UR42, UR4, 0x3 ;  /* 0x000000042a217291 */ /* 0x002fe2000f8e18ff */
[----:B--2---:R-:W-:Y:S01]  /*16d0*/  @!P5 MOV R3, 0x8000 ;  /* 0x000080000003d802 */ /* 0x004fe20000000f00 */
[----:B--2---:R-:W-:Y:S10]  /*16e0*/  @P0 BRA `(.L_x_21) ;  /* 0x00000000000c0947 */ /* 0x004ff40003800000 */
[----:B------:R-:W-:-:S04]  /*16f0*/  SHF.L.U32 R4, R15, 0x1f, RZ ;  /* 0x0000001f0f047819 */ /* 0x000fc800000006ff */
[----:B------:R-:W2:Y:S02]  /*1700*/  SYNCS.PHASECHK.TRANS64.TRYWAIT P0, [UR33+0x10], R4 ;  /* 0x00001004ff0075a7 */ /* 0x000ea40008001121 */
[----:B--2---:R-:W-:Y:S05]  /*1710*/  @!P0 BRA `(.L_x_22) ;  /* 0x0000005800148947 */ /* 0x004fea0003800000 */
.L_x_21:
[----:B------:R2:W-:Y:S01]  /*1720*/  @!P5 SYNCS.ARRIVE.TRANS64 RZ, [UR33], R3 ;  /* 0x00000003ffffd9a7 */ /* 0x0005e20008000021 */
[----:B------:R-:W-:Y:S04]  /*1730*/  BSSY.RECONVERGENT B0, `(.L_x_23) ;  /* 0x0000003000007945 */ /* 0x000fe80003800200 */
[----:B------:R-:W-:Y:S05]  /*1740*/  @P4 BRA `(.L_x_24) ;  /* 0x0000000000044947 */ /* 0x000fea0003800000 */
[----:B------:R-:W-:Y:S05]  /*1750*/  BPT.TRAP 0x1 ;  /* 0x000000040000795c */ /* 0x000fea0000300000 */
.L_x_24:
[----:B------:R-:W-:Y:S05]  /*1760*/  BSYNC.RECONVERGENT B0 ;  /* 0x0000000000007941 */ /* 0x000fea0003800200 */
.L_x_23:
[----:B------:R-:W-:Y:S02]  /*1770*/  UIADD3 UR6, UPT, UPT, UR42, 0x1, URZ ;  /* 0x000000012a067890 */ /* 0x000fe4000fffe0ff */
[----:B------:R-:W-:Y:S02]  /*1780*/  UIADD3 UR40, UP1, UPT, UR22, 0x80, URZ ;  /* 0x0000008016287890 */ /* 0x000fe4000ff3e0ff */
[----:B------:R-:W-:Y:S02]  /*1790*/  UISETP.NE.AND UP0, UPT, UR6, 0x2, UPT ;  /* 0x000000020600788c */ /* 0x000fe4000bf05270 */
[----:B------:R-:W-:Y:S02]  /*17a0*/  USHF.L.U32 UR34, UR21, 0x7, URZ ;  /* 0x0000000715227899 */ /* 0x000fe400080006ff */
[----:B------:R-:W-:Y:S02]  /*17b0*/  USEL UR9, URZ, 0x1, UP0 ;  /* 0x00000001ff097887 */ /* 0x000fe40008000000 */
[----:B------:R-:W-:-:S02]  /*17c0*/  USEL UR6, UR6, URZ, UP0 ;  /* 0x000000ff06067287 */ /* 0x000fc40008000000 */
[----:B------:R-:W-:Y:S02]  /*17d0*/  UIADD3 UR38, UP0, UPT, UR22, 0x180, URZ ;  /* 0x0000018016267890 */ /* 0x000fe4000ff1e0ff */
[----:B------:R-:W-:Y:S01]  /*17e0*/  ULEA UR8, UR6, UR4, 0x3 ;  /* 0x0000000406087291 */ /* 0x000fe2000f8e18ff */
[----:B------:R-:W-:Y:S01]  /*17f0*/  LOP3.LUT R15, R15, UR9, RZ, 0x3c, !PT ;  /* 0x000000090f0f7c12 */ /* 0x000fe2000f8e3cff */
[----:B------:R-:W-:Y:S02]  /*1800*/  UIADD3.X UR41, UPT, UPT, URZ, UR23, URZ, UP1, !UPT ;  /* 0x00000017ff297290 */ /* 0x000fe40008ffe4ff */
[----:B------:R-:W-:Y:S01]  /*1810*/  UIADD3 UR26, UPT, UPT, UR34, 0x40, URZ ;  /* 0x00000040221a7890 */ /* 0x000fe2000fffe0ff */
[----:B-1----:R-:W-:Y:S01]  /*1820*/  SHF.L.U32 R2, R15, 0x1f, RZ ;  /* 0x0000001f0f027819 */ /* 0x002fe200000006ff */
[----:B------:R-:W-:Y:S01]  /*1830*/  UIADD3.X UR39, UPT, UPT, URZ, UR23, URZ, UP0, !UPT ;  /* 0x00000017ff277290 */ /* 0x000fe200087fe4ff */
[----:B------:R-:W-:Y:S02]  /*1840*/  UMOV UR30, 0x0 ;  /* 0x00000000001e7882 */ /* 0x000fe40000000000 */
[----:B------:R1:W1:Y:S01]  /*1850*/  SYNCS.PHASECHK.TRANS64.TRYWAIT P0, [UR8+0x10], R2 ;  /* 0x00001002ff0075a7 */ /* 0x0002620008001108 */
[----:B------:R-:W-:Y:S01]  /*1860*/  ULEA UR8, UR42, UR4, 0xe ;  /* 0x000000042a087291 */ /* 0x000fe2000f8e70ff */
[----:B------:R-:W-:Y:S01]  /*1870*/  UMOV UR31, 0x10000000 ;  /* 0x10000000001f7882 */ /* 0x000fe20000000000 */
[----:B------:R-:W-:-:S02]  /*1880*/  UMOV UR25, UR33 ;  /* 0x0000002100197c82 */ /* 0x000fc40008000000 */
[----:B------:R-:W-:Y:S02]  /*1890*/  UIADD3 UR32, UPT, UPT, UR8, 0x3400, URZ ;  /* 0x0000340008207890 */ /* 0x000fe4000fffe0ff */
[----:B------:R-:W-:Y:S02]  /*18a0*/  UIADD3 UR24, UPT, UPT, UR8, 0x5400, URZ ;  /* 0x0000540008187890 */ /* 0x000fe4000fffe0ff */
[----:B------:R-:W-:Y:S02]  /*18b0*/  UIADD3 UR16, UPT, UPT, UR8, 0xb400, URZ ;  /* 0x0000b40008107890 */ /* 0x000fe4000fffe0ff */
[----:B------:R-:W-:Y:S01]  /*18c0*/  UIADD3 UR8, UPT, UPT, UR8, 0xd400, URZ ;  /* 0x0000d40008087890 */ /* 0x000fe2000fffe0ff */
[----:B------:R-:W-:Y:S01]  /*18d0*/  UMOV UR27, UR35 ;  /* 0x00000023001b7c82 */ /* 0x000fe20008000000 */
[----:B------:R-:W-:Y:S01]  /*18e0*/  UMOV UR28, UR36 ;  /* 0x00000024001c7c82 */ /* 0x000fe20008000000 */
[----:B------:R-:W-:Y:S01]  /*18f0*/  UMOV UR17, UR33 ;  /* 0x0000002100117c82 */ /* 0x000fe20008000000 */
[----:B------:R-:W-:Y:S01]  /*1900*/  UMOV UR20, UR36 ;  /* 0x0000002400147c82 */ /* 0x000fe20008000000 */
[----:B------:R-:W-:Y:S01]  /*1910*/  UMOV UR18, UR34 ;  /* 0x0000002200127c82 */ /* 0x000fe20008000000 */
[----:B------:R1:W-:Y:S01]  /*1920*/  UTMALDG.3D [UR32], [UR40], desc[UR30] ;  /* 0x00001e20280075b4 */ /* 0x0003e20008011000 */
[----:B------:R-:W-:Y:S01]  /*1930*/  UMOV UR11, UR19 ;  /* 0x00000013000b7c82 */ /* 0x000fe20008000000 */
[----:B------:R-:W-:Y:S01]  /*1940*/  UMOV UR12, UR36 ;  /* 0x00000024000c7c82 */ /* 0x000fe20008000000 */
[----:B------:R-:W-:Y:S01]  /*1950*/  UMOV UR9, UR33 ;  /* 0x0000002100097c82 */ /* 0x000fe20008000000 */
[----:B------:R-:W-:Y:S01]  /*1960*/  UMOV UR10, UR26 ;  /* 0x0000001a000a7c82 */ /* 0x000fe20008000000 */
[----:B------:R-:W-:Y:S01]  /*1970*/  UIADD3 UR21, UPT, UPT, UR21, 0x1, URZ ;  /* 0x0000000115157890 */ /* 0x000fe2000fffe0ff */
[----:B------:R-:W-:Y:S01]  /*1980*/  UMOV UR29, UR5 ;  /* 0x00000005001d7c82 */ /* 0x000fe20008000000 */
[----:B------:R1:W-:Y:S02]  /*1990*/  UTMALDG.3D [UR24], [UR40], desc[UR30] ;  /* 0x00001e18280075b4 */ /* 0x0003e40008011000 */
[----:B------:R-:W-:Y:S01]  /*19a0*/  UISETP.NE.AND UP0, UPT, UR21, UR5, UPT ;  /* 0x000000051500728c */ /* 0x000fe2000bf05270 */
[----:B------:R-:W-:Y:S01]  /*19b0*/  UMOV UR42, UR6 ;  /* 0x00000006002a7c82 */ /* 0x000fe20008000000 */
[----:B------:R1:W-:Y:S01]  /*19c0*/  UTMALDG.3D [UR16], [UR38], desc[UR30] ;  /* 0x00001e10260075b4 */ /* 0x0003e20008011000 */
[----:B------:R1:W-:Y:S06]  /*19d0*/  UTMALDG.3D [UR8], [UR38], desc[UR30] ;  /* 0x00001e08260075b4 */ /* 0x0003ec0008011000 */
[----:B------:R-:W-:Y:S05]  /*19e0*/  BRA.U UP0, `(.L_x_25) ;  /* 0xfffffffd00347547 */ /* 0x000fea000b83ffff */
.L_x_20:
[----:B-1----:R-:W-:Y:S01]  /*19f0*/  ULEA UR8, UR6, UR4, 0x3 ;  /* 0x0000000406087291 */ /* 0x002fe2000f8e18ff */
[----:B------:R-:W-:Y:S01]  /*1a00*/  SHF.L.U32 R2, R15, 0x1f, RZ ;  /* 0x0000001f0f027819 */ /* 0x000fe200000006ff */
[----:B------:R-:W-:Y:S01]  /*1a10*/  @!P1 SYNCS.ARRIVE.TRANS64.A1T0 RZ, [UR4+0x58], RZ ;  /* 0x000058ffffff99a7 */ /* 0x000fe20008100004 */
[----:B------:R-:W-:-:S06]  /*1a20*/  UISETP.GT.AND UP0, UPT, UR15, UR14, UPT ;  /* 0x0000000e0f00728c */ /* 0x000fcc000bf04270 */
[----:B--2---:R1:W2:Y:S03]  /*1a30*/  SYNCS.PHASECHK.TRANS64.TRYWAIT P0, [UR8+0x10], R2 ;  /* 0x00001002ff0075a7 */ /* 0x0042a60008001108 */
[----:B------:R-:W-:Y:S05]  /*1a40*/  BRA.U !UP0, `(.L_x_26) ;  /* 0x0000000108d07547 */ /* 0x000fea000b800000 */
[----:B------:R-:W-:Y:S01]  /*1a50*/  UIADD3 UR21, UPT, UPT, UR7, UR29, URZ ;  /* 0x0000001d07157290 */ /* 0x000fe2000fffe0ff */
[----:B------:R-:W-:-:S11]  /*1a60*/  UMOV UR42, UR6 ;  /* 0x00000006002a7c82 */ /* 0x000fd60008000000 */
.L_x_31:
[----:B-1----:R-:W-:Y:S01]  /*1a70*/  ULEA UR33, UR42, UR4, 0x3 ;  /* 0x000000042a217291 */ /* 0x002fe2000f8e18ff */
[----:B--2---:R-:W-:Y:S01]  /*1a80*/  @!P5 MOV R3, 0x8000 ;  /* 0x000080000003d802 */ /* 0x004fe20000000f00 */
[----:B--2---:R-:W-:Y:S10]  /*1a90*/  @P0 BRA `(.L_x_27) ;  /* 0x00000000000c0947 */ /* 0x004ff40003800000 */
[----:B------:R-:W-:-:S04]  /*1aa0*/  SHF.L.U32 R4, R15, 0x1f, RZ ;  /* 0x0000001f0f047819 */ /* 0x000fc800000006ff */
[----:B------:R-:W2:Y:S02]  /*1ab0*/  SYNCS.PHASECHK.TRANS64.TRYWAIT P0, [UR33+0x10], R4 ;  /* 0x00001004ff0075a7 */ /* 0x000ea40008001121 */
[----:B--2---:R-:W-:Y:S05]  /*1ac0*/  @!P0 BRA `(.L_x_28) ;  /* 0x0000005400408947 */ /* 0x004fea0003800000 */
.L_x_27:
[----:B------:R2:W-:Y:S01]  /*1ad0*/  @!P5 SYNCS.ARRIVE.TRANS64 RZ, [UR33], R3 ;  /* 0x00000003ffffd9a7 */ /* 0x0005e20008000021 */
[----:B------:R-:W-:Y:S04]  /*1ae0*/  BSSY.RECONVERGENT B0, `(.L_x_29) ;  /* 0x0000003000007945 */ /* 0x000fe80003800200 */
[----:B------:R-:W-:Y:S05]  /*1af0*/  @P4 BRA `(.L_x_30) ;  /* 0x0000000000044947 */ /* 0x000fea0003800000 */
[----:B------:R-:W-:Y:S05]  /*1b00*/  BPT.TRAP 0x1 ;  /* 0x000000040000795c */ /* 0x000fea0000300000 */
.L_x_30:
[----:B------:R-:W-:Y:S05]  /*1b10*/  BSYNC.RECONVERGENT B0 ;  /* 0x0000000000007941 */ /* 0x000fea0003800200 */
.L_x_29:
        /* <DEDUP_REMOVED lines=31> */
[----:B------:R-:W-:Y:S01]  /*1d10*/  UMOV UR10, UR26 ;  /* 0x0000001a000a7c82 */ /* 0x000fe20008000000 */
[----:B------:R-:W-:Y:S01]  /*1d20*/  UIADD3 UR29, UPT, UPT, UR29, 0x1, URZ ;  /* 0x000000011d1d7890 */ /* 0x000fe2000fffe0ff */
[----:B------:R1:W-:Y:S01]  /*1d30*/  UTMALDG.3D [UR24], [UR40], desc[UR30] ;  /* 0x00001e18280075b4 */ /* 0x0003e20008011000 */
[----:B------:R-:W-:-:S02]  /*1d40*/  UMOV UR42, UR6 ;  /* 0x00000006002a7c82 */ /* 0x000fc40008000000 */
[----:B------:R-:W-:Y:S01]  /*1d50*/  UISETP.NE.AND UP0, UPT, UR29, UR21, UPT ;  /* 0x000000151d00728c */ /* 0x000fe2000bf05270 */
[----:B------:R1:W-:Y:S01]  /*1d60*/  UTMALDG.3D [UR16], [UR38], desc[UR30] ;  /* 0x00001e10260075b4 */ /* 0x0003e20008011000 */
[----:B------:R1:W-:Y:S07]  /*1d70*/  UTMALDG.3D [UR8], [UR38], desc[UR30] ;  /* 0x00001e08260075b4 */ /* 0x0003ee0008011000 */
[----:B------:R-:W-:Y:S05]  /*1d80*/  BRA.U UP0, `(.L_x_31) ;  /* 0xfffffffd00387547 */ /* 0x000fea000b83ffff */
.L_x_26:
[C---:B-1----:R-:W-:Y:S01]  /*1d90*/  LEA R2, R14.reuse, UR4, 0x3 ;  /* 0x000000040e027c11 */ /* 0x042fe2000f8e18ff */
[----:B------:R-:W-:Y:S01]  /*1da0*/  NOP ;  /* 0x0000000000007918 */ /* 0x000fe20000000000 */
[----:B--2---:R-:W-:Y:S02]  /*1db0*/  SHF.L.U32 R3, R13, 0x1f, RZ ;  /* 0x0000001f0d037819 */ /* 0x004fe400000006ff */
[----:B------:R-:W-:Y:S02]  /*1dc0*/  LEA R4, R14, UR4, 0x4 ;  /* 0x000000040e047c11 */ /* 0x000fe4000f8e20ff */
[----:B------:R-:W1:Y:S02]  /*1dd0*/  SYNCS.PHASECHK.TRANS64.TRYWAIT P0, [R2+URZ+0x60], R3 ;  /* 0x00006003020075a7 */ /* 0x000e6400080011ff */
[----:B-1----:R-:W-:Y:S05]  /*1de0*/  @!P0 BRA `(.L_x_32) ;  /* 0x0000005000908947 */ /* 0x002fea0003800000 */
.L_x_116:
[----:B------:R-:W2:Y:S01]  /*1df0*/  LDS.128 R4, [R4+0xf0] ;  /* 0x0000f00004047984 */ /* 0x000ea20000000c00 */
[----:B---3--:R-:W-:Y:S01]  /*1e00*/  ISETP.GE.AND P0, PT, R26, 0x1, PT ;  /* 0x000000011a00780c */ /* 0x008fe20003f06270 */
[----:B-1----:R-:W-:Y:S01]  /*1e10*/  VIADD R2, R2, 0x70 ;  /* 0x0000007002027836 */ /* 0x002fe20000000000 */
[----:B------:R-:W-:Y:S01]  /*1e20*/  @!PT LDS RZ, [RZ] ;  /* 0x00000000fffff984 */ /* 0x000fe20000000800 */
[----:B------:R-:W-:Y:S01]  /*1e30*/  @!PT LDS RZ, [RZ] ;  /* 0x00000000fffff984 */ /* 0x000fe20000000800 */
[----:B------:R-:W-:Y:S01]  /*1e40*/  @!PT LDS RZ, [RZ] ;  /* 0x00000000fffff984 */ /* 0x000fe20000000800 */
[----:B------:R-:W-:Y:S01]  /*1e50*/  @!PT LDS RZ, [RZ] ;  /* 0x00000000fffff984 */ /* 0x000fe20000000800 */
[----:B------:R1:W-:Y:S06]  /*1e60*/  MEMBAR.ALL.CTA ;  /* 0x0000000000007992 */ /* 0x0003ec0000008000 */
[----:B-1----:R-:W1:Y:S01]  /*1e70*/  FENCE.VIEW.ASYNC.S ;  /* 0x00000000000073c6 */ /* 0x002e620000000000 */
[----:B------:R-:W-:-:S04]  /*1e80*/  PRMT R2, RZ, 0x654, R2 ;  /* 0x00000654ff027816 */ /* 0x000fc80000000002 */
[----:B-1----:R1:W-:Y:S01]  /*1e90*/  SYNCS.ARRIVE.TRANS64.RED.A1T0 RZ, [R2+URZ], RZ ;  /* 0x000000ff02ff79a7 */ /* 0x0023e200081004ff */
[----:B--2---:R-:W-:-:S13]  /*1ea0*/  LOP3.LUT P2, RZ, R6, 0x1, RZ, 0xc0, !PT ;  /* 0x0000000106ff7812 */ /* 0x004fda000784c0ff */
[----:B------:R-:W-:Y:S01]  /*1eb0*/  @P2 SHF.R.U32.HI R3, RZ, 0x10, R5 ;  /* 0x00000010ff032819 */ /* 0x000fe20000011605 */
[----:B------:R-:W-:Y:S01]  /*1ec0*/  VOTEU.ANY UP0, P2 ;  /* 0x0000000000ff7886 */ /* 0x000fe20001000100 */
[----:B------:R-:W-:Y:S02]  /*1ed0*/  @P2 MOV R10, R4 ;  /* 0x00000004000a2202 */ /* 0x000fe40000000f00 */
[----:B------:R-:W-:Y:S02]  /*1ee0*/  @P2 R2UR.BROADCAST UR8, R3 ;  /* 0x00000000030822ca */ /* 0x000fe400008e0000 */
[----:B------:R-:W-:-:S11]  /*1ef0*/  @P2 LOP3.LUT R9, R5, 0xffff, RZ, 0xc0, !PT ;  /* 0x0000ffff05092812 */ /* 0x000fd600078ec0ff */
[----:B------:R-:W-:Y:S01]  /*1f00*/  @UP0 UMOV UR36, UR8 ;  /* 0x0000000800240c82 */ /* 0x000fe20008000000 */
[----:B-1----:R-:W-:Y:S05]  /*1f10*/  @!P0 BRA `(.L_x_33) ;  /* 0x0000000000b88947 */ /* 0x002fea0003800000 */
[----:B------:R-:W4:Y:S01]  /*1f20*/  LDC.64 R4, c[0x0][0xb18] ;  /* 0x0002c600ff047b82 */ /* 0x000f220000000a00 */
[----:B------:R-:W-:-:S07]  /*1f30*/  ISETP.NE.AND P3, PT, R26, 0x1, PT ;  /* 0x000000011a00780c */ /* 0x000fce0003f65270 */
[----:B------:R-:W1:Y:S08]  /*1f40*/  LDC.64 R6, c[0x0][0xb10] ;  /* 0x0002c400ff067b82 */ /* 0x000e700000000a00 */
[----:B------:R-:W2:Y:S08]  /*1f50*/  LDC R16, c[0x0][0xb20] ;  /* 0x0002c800ff107b82 */ /* 0x000eb00000000800 */
[----:B------:R-:W3:Y:S01]  /*1f60*/  LDC R17, c[0x0][0xb0c] ;  /* 0x0002c300ff117b82 */ /* 0x000ee20000000800 */
[----:B----4-:R-:W-:Y:S01]  /*1f70*/  IMAD.HI.U32 R19, R0, R5, RZ ;  /* 0x0000000500137227 */ /* 0x010fe200078e00ff */
[----:B------:R-:W-:-:S03]  /*1f80*/  ISETP.NE.AND P0, PT, R4, 0x1, PT ;  /* 0x000000010400780c */ /* 0x000fc60003f05270 */
[----:B------:R-:W-:-:S03]  /*1f90*/  IMAD.HI.U32 R5, R9, R5, RZ ;  /* 0x0000000509057227 */ /* 0x000fc600078e00ff */
[----:B------:R-:W4:Y:S01]  /*1fa0*/  LDC.64 R2, c[0x0][0xb28] ;  /* 0x0002ca00ff027b82 */ /* 0x000f220000000a00 */
[----:B-1----:R-:W-:-:S04]  /*1fb0*/  IMAD.HI.U32 R20, R8, R6, RZ ;  /* 0x0000000608147227 */ /* 0x002fc800078e00ff */
[----:B------:R-:W-:Y:S01]  /*1fc0*/  IMAD.HI.U32 R21, R10, R6, RZ ;  /* 0x000000060a157227 */ /* 0x000fe200078e00ff */
[----:B------:R-:W-:Y:S02]  /*1fd0*/  SHF.R.U32.HI R20, RZ, R7, R20 ;  /* 0x00000007ff147219 */ /* 0x000fe40000011614 */
[-C--:B--2---:R-:W-:Y:S02]  /*1fe0*/  SHF.R.U32.HI R19, RZ, R16.reuse, R19 ;  /* 0x00000010ff137219 */ /* 0x084fe40000011613 */
[----:B------:R-:W-:Y:S02]  /*1ff0*/  SHF.R.U32.HI R5, RZ, R16, R5 ;  /* 0x00000010ff057219 */ /* 0x000fe40000011605 */
[----:B------:R-:W-:Y:S02]  /*2000*/  SEL R19, R0, R19, !P0 ;  /* 0x0000001300137207 */ /* 0x000fe40004000000 */
[----:B------:R-:W-:Y:S02]  /*2010*/  SHF.R.U32.HI R21, RZ, R7, R21 ;  /* 0x00000007ff157219 */ /* 0x000fe40000011615 */
[----:B---3--:R-:W-:-:S02]  /*2020*/  ISETP.NE.AND P1, PT, R17, 0x1, PT ;  /* 0x000000011100780c */ /* 0x008fc40003f25270 */
[----:B------:R-:W-:Y:S02]  /*2030*/  SEL R5, R9, R5, !P0 ;  /* 0x0000000509057207 */ /* 0x000fe40004000000 */
[----:B------:R-:W-:Y:S02]  /*2040*/  SEL R20, R8, R20, !P1 ;  /* 0x0000001408147207 */ /* 0x000fe40004800000 */
[----:B------:R-:W-:Y:S01]  /*2050*/  SEL R21, R10, R21, !P1 ;  /* 0x000000150a157207 */ /* 0x000fe20004800000 */
[----:B----4-:R-:W-:-:S04]  /*2060*/  IMAD.HI.U32 R18, R19, R2, RZ ;  /* 0x0000000213127227 */ /* 0x010fc800078e00ff */
        /* <DEDUP_REMOVED lines=10> */
[----:B------:R-:W-:-:S04]  /*2110*/  @!P0 IMAD.HI.U32 R7, R21, R2, RZ ;  /* 0x0000000215078227 */ /* 0x000fc800078e00ff */
[----:B------:R-:W-:Y:S01]  /*2120*/  IMAD.MOV R2, RZ, RZ, -R6 ;  /* 0x000000ffff027224 */ /* 0x000fe200078e0a06 */
[----:B------:R-:W-:Y:S02]  /*2130*/  @!P0 SHF.R.U32.HI R3, RZ, R3, R7 ;  /* 0x00000003ff038219 */ /* 0x000fe40000011607 */
[----:B------:R-:W-:Y:S01]  /*2140*/  IADD3 R7, PT, PT, -R5, RZ, RZ ;  /* 0x000000ff05077210 */ /* 0x000fe20007ffe1ff */
[----:B------:R-:W-:Y:S01]  /*2150*/  IMAD R2, R26, R2, R5 ;  /* 0x000000021a027224 */ /* 0x000fe200078e0205 */
        /* <DEDUP_REMOVED lines=10> */
.L_x_33:
[----:B------:R-:W1:Y:S02]  /*2200*/  LDCU UR8, c[0x0][0xb30] ;  /* 0x00016600ff0877ac */ /* 0x000e640008000800 */
[----:B-1----:R-:W-:-:S09]  /*2210*/  UISETP.NE.AND UP0, UPT, UR8, 0x1, UPT ;  /* 0x000000010800788c */ /* 0x002fd2000bf05270 */
[----:B------:R-:W-:Y:S05]  /*2220*/  BRA.U UP0, `(.L_x_34) ;  /* 0x0000000100407547 */ /* 0x000fea000b800000 */
[----:B------:R-:W1:Y:S08]  /*2230*/  LDC.64 R4, c[0x0][0xb10] ;  /* 0x0002c400ff047b82 */ /* 0x000e700000000a00 */
[----:B------:R-:W2:Y:S08]  /*2240*/  LDC.64 R2, c[0x0][0xb18] ;  /* 0x0002c600ff027b82 */ /* 0x000eb00000000a00 */
[----:B------:R-:W3:Y:S08]  /*2250*/  LDC R6, c[0x0][0xb20] ;  /* 0x0002c800ff067b82 */ /* 0x000ef00000000800 */
[----:B------:R-:W4:Y:S01]  /*2260*/  LDC R7, c[0x0][0xb0c] ;  /* 0x0002c300ff077b82 */ /* 0x000f220000000800 */
[----:B-1----:R-:W-:-:S05]  /*2270*/  IMAD.HI.U32 R4, R10, R4, RZ ;  /* 0x000000040a047227 */ /* 0x002fca00078e00ff */
[----:B------:R-:W-:Y:S01]  /*2280*/  SHF.R.U32.HI R4, RZ, R5, R4 ;  /* 0x00000005ff047219 */ /* 0x000fe20000011604 */
[----:B--2---:R-:W-:Y:S01]  /*2290*/  IMAD.HI.U32 R3, R9, R3, RZ ;  /* 0x0000000309037227 */ /* 0x004fe200078e00ff */
[----:B------:R-:W-:-:S04]  /*22a0*/  ISETP.NE.AND P0, PT, R2, 0x1, PT ;  /* 0x000000010200780c */ /* 0x000fc80003f05270 */
[----:B---3--:R-:W-:-:S04]  /*22b0*/  SHF.R.U32.HI R3, RZ, R6, R3 ;  /* 0x00000006ff037219 */ /* 0x008fc80000011603 */
[----:B------:R-:W-:Y:S02]  /*22c0*/  SEL R3, R9, R3, !P0 ;  /* 0x0000000309037207 */ /* 0x000fe40004000000 */
[----:B----4-:R-:W-:-:S04]  /*22d0*/  ISETP.NE.AND P1, PT, R7, 0x1, PT ;  /* 0x000000010700780c */ /* 0x010fc80003f25270 */
[----:B------:R-:W-:-:S05]  /*22e0*/  SEL R4, R10, R4, !P1 ;  /* 0x000000040a047207 */ /* 0x000fca0004800000 */
[----:B------:R-:W-:Y:S02]  /*22f0*/  IMAD.IADD R5, R3, 0x1, -R4 ;  /* 0x0000000103057824 */ /* 0x000fe400078e0a04 */
[----:B------:R-:W-:Y:S02]  /*2300*/  IMAD.IADD R3, R4, 0x1, -R3 ;  /* 0x0000000104037824 */ /* 0x000fe400078e0a03 */
[----:B------:R-:W-:Y:S02]  /*2310*/  IMAD R10, R5, R7, R10 ;  /* 0x00000007050a7224 */ /* 0x000fe400078e020a */
[----:B------:R-:W-:-:S07]  /*2320*/  IMAD R9, R3, R2, R9 ;  /* 0x0000000203097224 */ /* 0x000fce00078e0209 */
.L_x_34:
[----:B------:R-:W-:Y:S01]  /*2330*/  VIADD R14, R14, 0x1 ;  /* 0x000000010e0e7836 */ /* 0x000fe20000000000 */
[----:B------:R-:W-:Y:S01]  /*2340*/  PLOP3.LUT P1, PT, PT, PT, PT, 0x80, 0x8 ;  /* 0x000000000008781c */ /* 0x000fe20003f2f070 */
[----:B------:R-:W-:Y:S02]  /*2350*/  IMAD.IADD R21, R10, 0x1, R59 ;  /* 0x000000010a157824 */ /* 0x000fe400078e023b */
[----:B------:R-:W-:Y:S01]  /*2360*/  IMAD.IADD R20, R9, 0x1, R58 ;  /* 0x0000000109147824 */ /* 0x000fe200078e023a */
[----:B------:R-:W-:-:S04]  /*2370*/  ISETP.NE.AND P0, PT, R14, 0x2, PT ;  /* 0x000000020e00780c */ /* 0x000fc80003f05270 */
[----:B------:R-:W-:Y:S02]  /*2380*/  SEL R2, RZ, 0x1, P0 ;  /* 0x00000001ff027807 */ /* 0x000fe40000000000 */
[----:B------:R-:W-:Y:S02]  /*2390*/  SEL R14, R14, RZ, P0 ;  /* 0x000000ff0e0e7207 */ /* 0x000fe40000000000 */
[----:B------:R-:W-:Y:S01]  /*23a0*/  LOP3.LUT R13, R13, R2, RZ, 0x3c, !PT ;  /* 0x000000020d0d7212 */ /* 0x000fe200078e3cff */
[----:B------:R-:W-:Y:S06]  /*23b0*/  @P2 BRA `(.L_x_35) ;  /* 0xfffffff000482947 */ /* 0x000fec000383ffff */
[----:B------:R-:W-:Y:S01]  /*23c0*/  UIADD3 UR5, UPT, UPT, UR4, 0x10, URZ ;  /* 0x0000001004057890 */ /* 0x000fe2000fffe0ff */
[----:B------:R-:W-:-:S03]  /*23d0*/  SHF.L.U32 R2, R15, 0x1f, RZ ;  /* 0x0000001f0f027819 */ /* 0x000fc600000006ff */
[----:B------:R-:W-:-:S09]  /*23e0*/  ULEA UR4, UR6, UR5, 0x3 ;  /* 0x0000000506047291 */ /* 0x000fd2000f8e18ff */
[----:B------:R-:W1:Y:S02]  /*23f0*/  SYNCS.PHASECHK.TRANS64.TRYWAIT P0, [UR4], R2 ;  /* 0x00000002ff0075a7 */ /* 0x000e640008001104 */
[----:B-1----:R-:W-:Y:S05]  /*2400*/  @!P0 BRA `(.L_x_36) ;  /* 0x0000004c001c8947 */ /* 0x002fea0003800000 */
.L_x_118:
[----:B------:R-:W-:-:S04]  /*2410*/  UIADD3 UR6, UPT, UPT, UR6, 0x1, URZ ;  /* 0x0000000106067890 */ /* 0x000fc8000fffe0ff */
[----:B------:R-:W-:-:S04]  /*2420*/  UISETP.NE.AND UP0, UPT, UR6, 0x2, UPT ;  /* 0x000000020600788c */ /* 0x000fc8000bf05270 */
[----:B------:R-:W-:Y:S02]  /*2430*/  USEL UR4, URZ, 0x1, UP0 ;  /* 0x00000001ff047887 */ /* 0x000fe40008000000 */
[----:B------:R-:W-:-:S04]  /*2440*/  USEL UR6, UR6, URZ, UP0 ;  /* 0x000000ff06067287 */ /* 0x000fc80008000000 */
[----:B------:R-:W-:Y:S01]  /*2450*/  ULEA UR6, UR6, UR5, 0x3 ;  /* 0x0000000506067291 */ /* 0x000fe2000f8e18ff */
[----:B-1----:R-:W-:-:S04]  /*2460*/  LOP3.LUT R2, R15, UR4, RZ, 0x3c, !PT ;  /* 0x000000040f027c12 */ /* 0x002fc8000f8e3cff */
[----:B------:R-:W-:Y:S01]  /*2470*/  SHF.L.U32 R2, R2, 0x1f, RZ ;  /* 0x0000001f02027819 */ /* 0x000fe200000006ff */
[----:B----4-:R-:W-:-:S07]  /*2480*/  IMAD.U32 R0, RZ, RZ, UR6 ;  /* 0x00000006ff007e24 */ /* 0x010fce000f8e00ff */
.L_x_37:
[----:B-1----:R1:W2:Y:S02]  /*2490*/  SYNCS.PHASECHK.TRANS64.TRYWAIT P0, [R0+URZ], R2 ;  /* 0x00000002000075a7 */ /* 0x0022a400080011ff */
[----:B--2---:R-:W-:Y:S05]  /*24a0*/  @!P0 NANOSLEEP.SYNCS 0x989680 ;  /* 0x009896800000895d */ /* 0x004fea0003900000 */
[----:B------:R-:W2:Y:S02]  /*24b0*/  @!P0 SYNCS.PHASECHK.TRANS64 P0, [R0+URZ], R2 ;  /* 0x00000002000085a7 */ /* 0x000ea400080010ff */
[----:B--2---:R-:W-:Y:S05]  /*24c0*/  @P0 EXIT ;  /* 0x000000000000094d */ /* 0x004fea0003800000 */
[----:B------:R-:W-:Y:S05]  /*24d0*/  BRA `(.L_x_37) ;  /* 0xfffffffc00ec7947 */ /* 0x000fea000383ffff */
.L_x_17:
[----:B------:R-:W-:-:S04]  /*24e0*/  UISETP.NE.AND UP1, UPT, UR37, URZ, UPT ;  /* 0x000000ff2500728c */ /* 0x000fc8000bf25270 */
[----:B------:R-:W-:-:S09]  /*24f0*/  UISETP.NE.OR UP1, UPT, UR8, 0x1, UP1 ;  /* 0x000000010800788c */ /* 0x000fd20008f25670 */
[----:B------:R-:W-:Y:S05]  /*2500*/  BRA.U UP1, `(.L_x_38) ;  /* 0x0000000501487547 */ /* 0x000fea000b800000 */
[----:B------:R-:W-:Y:S01]  /*2510*/  ISETP.NE.AND P2, PT, R2, RZ, PT ;  /* 0x000000ff0200720c */ /* 0x000fe20003f45270 */
[----:B------:R-:W-:Y:S01]  /*2520*/  IMAD.MOV.U32 R12, RZ, RZ, 0x1 ;  /* 0x00000001ff0c7424 */ /* 0x000fe200078e00ff */
[----:B------:R-:W-:Y:S02]  /*2530*/  CS2R R10, SRZ ;  /* 0x00000000000a7805 */ /* 0x000fe4000001ff00 */
[----:B------:R-:W-:Y:S01]  /*2540*/  CS2R R8, SRZ ;  /* 0x0000000000087805 */ /* 0x000fe2000001ff00 */
[----:B------:R-:W-:Y:S01]  /*2550*/  UMOV UR4, 0x400 ;  /* 0x0000040000047882 */ /* 0x000fe20000000000 */
[----:B------:R-:W-:Y:S01]  /*2560*/  UMOV UR6, URZ ;  /* 0x000000ff00067c82 */ /* 0x000fe20008000000 */
[----:B------:R-:W-:-:S12]  /*2570*/  ULEA UR37, UR37, UR4, 0x18 ;  /* 0x0000000425257291 */ /* 0x000fd8000f8ec0ff */
.L_x_42:
[----:B------:R-:W-:Y:S02]  /*2580*/  LEA R0, R8, UR37, 0x3 ;  /* 0x0000002508007c11 */ /* 0x000fe4000f8e18ff */
[----:B------:R-:W-:-:S03]  /*2590*/  SHF.L.U32 R4, R9, 0x1f, RZ ;  /* 0x0000001f09047819 */ /* 0x000fc600000006ff */
[----:B------:R-:W-:Y:S01]  /*25a0*/  VIADD R5, R0, 0xd0 ;  /* 0x000000d000057836 */ /* 0x000fe20000000000 */
[----:B------:R-:W1:Y:S02]  /*25b0*/  SYNCS.PHASECHK.TRANS64.TRYWAIT P0, [R0+URZ+0xc0], R4 ;  /* 0x0000c004000075a7 */ /* 0x000e6400080011ff */
[----:B-1----:R-:W-:Y:S05]  /*25c0*/  @!P0 BRA `(.L_x_39) ;  /* 0x0000004800c48947 */ /* 0x002fea0003800000 */
.L_x_119:
[----:B------:R-:W-:Y:S01]  /*25d0*/  ULEA UR5, UR6, UR37, 0x3 ;  /* 0x0000002506057291 */ /* 0x000fe2000f8e18ff */
[----:B-1----:R-:W-:Y:S01]  /*25e0*/  PRMT R0, RZ, 0x654, R5 ;  /* 0x00000654ff007816 */ /* 0x002fe20000000005 */
[----:B------:R-:W-:Y:S01]  /*25f0*/  @!P2 IMAD.MOV.U32 R4, RZ, RZ, 0x10 ;  /* 0x00000010ff04a424 */ /* 0x000fe200078e00ff */
[----:B------:R-:W-:Y:S01]  /*2600*/  SHF.L.U32 R5, R12, 0x1f, RZ ;  /* 0x0000001f0c057819 */ /* 0x000fe200000006ff */
[----:B------:R-:W-:Y:S01]  /*2610*/  UIADD3 UR4, UPT, UPT, UR5, 0x60, URZ ;  /* 0x0000006005047890 */ /* 0x000fe2000fffe0ff */
[----:B------:R1:W-:Y:S05]  /*2620*/  SYNCS.ARRIVE.TRANS64.RED.A1T0 RZ, [R0+URZ], RZ ;  /* 0x000000ff00ff79a7 */ /* 0x0003ea00081004ff */
[----:B------:R-:W-:Y:S01]  /*2630*/  IMAD.U32 R6, RZ, RZ, UR4 ;  /* 0x00000004ff067e24 */ /* 0x000fe2000f8e00ff */
[----:B------:R-:W2:Y:S04]  /*2640*/  SYNCS.PHASECHK.TRANS64.TRYWAIT P0, [UR5+0x70], R5 ;  /* 0x00007005ff0075a7 */ /* 0x000ea80008001105 */
[----:B------:R-:W-:Y:S01]  /*2650*/  PRMT R6, R2, 0x654, R6 ;  /* 0x0000065402067816 */ /* 0x000fe20000000006 */
[----:B-12---:R-:W-:Y:S06]  /*2660*/  @!P0 BRA `(.L_x_40) ;  /* 0x0000004800b08947 */ /* 0x006fec0003800000 */
.L_x_121:
[----:B------:R-:W-:Y:S01]  /*2670*/  ULEA UR4, UR6, UR37, 0x4 ;  /* 0x0000002506047291 */ /* 0x000fe2000f8e20ff */
[----:B------:R-:W-:Y:S01]  /*2680*/  SEL R3, R6, R3, !P2 ;  /* 0x0000000306037207 */ /* 0x000fe20005000000 */
[----:B------:R-:W-:Y:S01]  /*2690*/  UIADD3 UR5, UPT, UPT, UR5, 0x60, URZ ;  /* 0x0000006005057890 */ /* 0x000fe2000fffe0ff */
[----:B-1----:R-:W-:Y:S01]  /*26a0*/  LEA R0, R11, UR37, 0x3 ;  /* 0x000000250b007c11 */ /* 0x002fe2000f8e18ff */
[----:B------:R-:W-:Y:S01]  /*26b0*/  UIADD3 UR4, UPT, UPT, UR4, 0xf0, URZ ;  /* 0x000000f004047890 */ /* 0x000fe2000fffe0ff */
[----:B------:R1:W-:Y:S01]  /*26c0*/  @!P2 SYNCS.ARRIVE.TRANS64.RED RZ, [R3+URZ], R4 ;  /* 0x0000000403ffa9a7 */ /* 0x0003e200080004ff */
[----:B------:R-:W-:Y:S01]  /*26d0*/  UIADD3 UR6, UPT, UPT, UR6, 0x1, URZ ;  /* 0x0000000106067890 */ /* 0x000fe2000fffe0ff */
[----:B------:R-:W-:-:S03]  /*26e0*/  VIADD R8, R8, 0x1 ;  /* 0x0000000108087836 */ /* 0x000fc60000000000 */
[----:B------:R-:W-:Y:S02]  /*26f0*/  UISETP.NE.AND UP0, UPT, UR6, 0x2, UPT ;  /* 0x000000020600788c */ /* 0x000fe4000bf05270 */
[----:B------:R-:W-:Y:S01]  /*2700*/  ISETP.NE.AND P0, PT, R8, 0x2, PT ;  /* 0x000000020800780c */ /* 0x000fe20003f05270 */
[----:B------:R-:W-:Y:S06]  /*2710*/  UGETNEXTWORKID.BROADCAST [UR4], [UR5] ;  /* 0x00000000040073ca */ /* 0x000fec0008000100 */
[----:B------:R-:W-:Y:S02]  /*2720*/  USEL UR4, URZ, 0x1, UP0 ;  /* 0x00000001ff047887 */ /* 0x000fe40008000000 */
[----:B------:R-:W-:-:S04]  /*2730*/  USEL UR6, UR6, URZ, UP0 ;  /* 0x000000ff06067287 */ /* 0x000fc80008000000 */
[----:B------:R-:W-:Y:S02]  /*2740*/  LOP3.LUT R12, R12, UR4, RZ, 0x3c, !PT ;  /* 0x000000040c0c7c12 */ /* 0x000fe4000f8e3cff */
[----:B-1----:R-:W-:-:S04]  /*2750*/  SHF.L.U32 R4, R10, 0x1f, RZ ;  /* 0x0000001f0a047819 */ /* 0x002fc800000006ff */
[----:B------:R-:W1:Y:S02]  /*2760*/  SYNCS.PHASECHK.TRANS64.TRYWAIT P1, [R0+URZ+0x60], R4 ;  /* 0x00006004000075a7 */ /* 0x000e6400080211ff */
[----:B-1----:R-:W-:Y:S05]  /*2770*/  @!P1 BRA `(.L_x_41) ;  /* 0x0000004800849947 */ /* 0x002fea0003800000 */
.L_x_122:
[C---:B-1----:R-:W-:Y:S01]  /*2780*/  LEA R4, R11.reuse, UR37, 0x4 ;  /* 0x000000250b047c11 */ /* 0x042fe2000f8e20ff */
[----:B------:R-:W-:Y:S01]  /*2790*/  VIADD R0, R0, 0x70 ;  /* 0x0000007000007836 */ /* 0x000fe20000000000 */
[----:B------:R-:W-:Y:S01]  /*27a0*/  SEL R8, R8, RZ, P0 ;  /* 0x000000ff08087207 */ /* 0x000fe20000000000 */
[----:B------:R-:W-:-:S03]  /*27b0*/  VIADD R11, R11, 0x1 ;  /* 0x000000010b0b7836 */ /* 0x000fc60000000000 */
[----:B------:R-:W1:Y:S01]  /*27c0*/  LDS.128 R4, [R4+0xf0] ;  /* 0x0000f00004047984 */ /* 0x000e620000000c00 */
[----:B------:R-:W-:Y:S02]  /*27d0*/  PRMT R0, RZ, 0x654, R0 ;  /* 0x00000654ff007816 */ /* 0x000fe40000000000 */
[C---:B------:R-:W-:Y:S01]  /*27e0*/  ISETP.NE.AND P1, PT, R11.reuse, 0x2, PT ;  /* 0x000000020b00780c */ /* 0x040fe20003f25270 */
[----:B------:R-:W-:Y:S01]  /*27f0*/  @!PT LDS RZ, [RZ] ;  /* 0x00000000fffff984 */ /* 0x000fe20000000800 */
[----:B------:R-:W-:Y:S01]  /*2800*/  @!PT LDS RZ, [RZ] ;  /* 0x00000000fffff984 */ /* 0x000fe20000000800 */
[----:B------:R-:W-:Y:S01]  /*2810*/  @!PT LDS RZ, [RZ] ;  /* 0x00000000fffff984 */ /* 0x000fe20000000800 */
[----:B------:R-:W-:Y:S01]  /*2820*/  @!PT LDS RZ, [RZ] ;  /* 0x00000000fffff984 */ /* 0x000fe20000000800 */
[----:B------:R2:W-:Y:S06]  /*2830*/  MEMBAR.ALL.CTA ;  /* 0x0000000000007992 */ /* 0x0005ec0000008000 */
[----:B--2---:R-:W2:Y:S01]  /*2840*/  FENCE.VIEW.ASYNC.S ;  /* 0x00000000000073c6 */ /* 0x004ea20000000000 */
[----:B------:R-:W-:Y:S01]  /*2850*/  SEL R11, R11, RZ, P1 ;  /* 0x000000ff0b0b7207 */ /* 0x000fe20000800000 */
[----:B--2---:R2:W-:Y:S01]  /*2860*/  SYNCS.ARRIVE.TRANS64.RED.A1T0 RZ, [R0+URZ], RZ ;  /* 0x000000ff00ff79a7 */ /* 0x0045e200081004ff */
[----:B-1----:R-:W-:-:S02]  /*2870*/  LOP3.LUT P3, RZ, R6, 0x1, RZ, 0xc0, !PT ;  /* 0x0000000106ff7812 */ /* 0x002fc4000786c0ff */
[----:B------:R-:W-:-:S04]  /*2880*/  SEL R4, RZ, 0x1, P1 ;  /* 0x00000001ff047807 */ /* 0x000fc80000800000 */
[----:B------:R-:W-:Y:S02]  /*2890*/  LOP3.LUT R10, R10, R4, RZ, 0x3c, !PT ;  /* 0x000000040a0a7212 */ /* 0x000fe400078e3cff */
[----:B--2---:R-:W-:-:S04]  /*28a0*/  SEL R0, RZ, 0x1, P0 ;  /* 0x00000001ff007807 */ /* 0x004fc80000000000 */
[----:B------:R-:W-:Y:S01]  /*28b0*/  LOP3.LUT R9, R9, R0, RZ, 0x3c, !PT ;  /* 0x0000000009097212 */ /* 0x000fe200078e3cff */
[----:B------:R-:W-:Y:S06]  /*28c0*/  @P3 BRA `(.L_x_42) ;  /* 0xfffffffc002c3947 */ /* 0x000fec000383ffff */
[----:B------:R-:W-:Y:S01]  /*28d0*/  ULEA UR5, UR6, UR37, 0x3 ;  /* 0x0000002506057291 */ /* 0x000fe2000f8e18ff */
[----:B------:R-:W-:-:S08]  /*28e0*/  SHF.L.U32 R2, R12, 0x1f, RZ ;  /* 0x0000001f0c027819 */ /* 0x000fd000000006ff */
[----:B------:R-:W1:Y:S02]  /*28f0*/  SYNCS.PHASECHK.TRANS64 P0, [UR5+0x70], R2 ;  /* 0x00007002ff0075a7 */ /* 0x000e640008001005 */
[----:B-1----:R-:W-:Y:S05]  /*2900*/  @P0 BRA `(.L_x_43) ;  /* 0x0000000000080947 */ /* 0x002fea0003800000 */
[----:B------:R-:W1:Y:S02]  /*2910*/  SYNCS.PHASECHK.TRANS64.TRYWAIT P0, [UR5+0x70], R2 ;  /* 0x00007002ff0075a7 */ /* 0x000e640008001105 */
[----:B-1----:R-:W-:Y:S05]  /*2920*/  @!P0 BRA `(.L_x_44) ;  /* 0x00000048002c8947 */ /* 0x002fea0003800000 */
.L_x_43:
[----:B------:R-:W-:-:S04]  /*2930*/  UIADD3 UR4, UPT, UPT, UR6, 0x1, URZ ;  /* 0x0000000106047890 */ /* 0x000fc8000fffe0ff */
[----:B------:R-:W-:-:S04]  /*2940*/  UISETP.NE.AND UP0, UPT, UR4, 0x2, UPT ;  /* 0x000000020400788c */ /* 0x000fc8000bf05270 */
[----:B------:R-:W-:Y:S02]  /*2950*/  USEL UR7, URZ, 0x1, UP0 ;  /* 0x00000001ff077887 */ /* 0x000fe40008000000 */
[----:B------:R-:W-:-:S04]  /*2960*/  USEL UR4, UR4, URZ, UP0 ;  /* 0x000000ff04047287 */ /* 0x000fc80008000000 */
[----:B------:R-:W-:Y:S01]  /*2970*/  ULEA UR4, UR4, UR37, 0x3 ;  /* 0x0000002504047291 */ /* 0x000fe2000f8e18ff */
[----:B-1----:R-:W-:-:S04]  /*2980*/  LOP3.LUT R2, R12, UR7, RZ, 0x3c, !PT ;  /* 0x000000070c027c12 */ /* 0x002fc8000f8e3cff */
[----:B------:R-:W-:-:S04]  /*2990*/  SHF.L.U32 R0, R2, 0x1f, RZ ;  /* 0x0000001f02007819 */ /* 0x000fc800000006ff */
[----:B------:R-:W1:Y:S02]  /*29a0*/  SYNCS.PHASECHK.TRANS64 P0, [UR4+0x70], R0 ;  /* 0x00007000ff0075a7 */ /* 0x000e640008001004 */
[----:B-1----:R-:W-:Y:S05]  /*29b0*/  @P0 EXIT ;  /* 0x000000000000094d */ /* 0x002fea0003800000 */
[----:B------:R-:W-:Y:S02]  /*29c0*/  SHF.L.U32 R2, R2, 0x1f, RZ ;  /* 0x0000001f02027819 */ /* 0x000fe400000006ff */
[----:B------:R-:W-:-:S07]  /*29d0*/  MOV R0, UR4 ;  /* 0x0000000400007c02 */ /* 0x000fce0008000f00 */
.L_x_45:
[----:B-1----:R1:W2:Y:S02]  /*29e0*/  SYNCS.PHASECHK.TRANS64.TRYWAIT P0, [R0+URZ+0x70], R2 ;  /* 0x00007002000075a7 */ /* 0x0022a400080011ff */
[----:B--2---:R-:W-:Y:S05]  /*29f0*/  @!P0 NANOSLEEP.SYNCS 0x989680 ;  /* 0x009896800000895d */ /* 0x004fea0003900000 */
[----:B------:R-:W2:Y:S02]  /*2a00*/  @!P0 SYNCS.PHASECHK.TRANS64 P0, [R0+URZ+0x70], R2 ;  /* 0x00007002000085a7 */ /* 0x000ea400080010ff */
[----:B--2---:R-:W-:Y:S05]  /*2a10*/  @P0 EXIT ;  /* 0x000000000000094d */ /* 0x004fea0003800000 */
[----:B------:R-:W-:Y:S05]  /*2a20*/  BRA `(.L_x_45) ;  /* 0xfffffffc00ec7947 */ /* 0x000fea000383ffff */
.L_x_38:
[----:B------:R-:W-:-:S09]  /*2a30*/  UISETP.NE.AND UP1, UPT, UR8, URZ, UPT ;  /* 0x000000ff0800728c */ /* 0x000fd2000bf25270 */
[----:B------:R-:W-:Y:S05]  /*2a40*/  BRA.U UP1, `(.L_x_46) ;  /* 0x00000011013c7547 */ /* 0x000fea000b800000 */
[----:B------:R-:W-:Y:S01]  /*2a50*/  UMOV UR4, 0x40 ;  /* 0x0000004000047882 */ /* 0x000fe20000000000 */
[----:B------:R-:W-:Y:S01]  /*2a60*/  NOP ;  /* 0x0000000000007918 */ /* 0x000fe20000000000 */
[----:B------:R-:W-:Y:S01]  /*2a70*/  ULEA UR4, UR37, UR4, 0x18 ;  /* 0x0000000425047291 */ /* 0x000fe2000f8ec0ff */
[----:B------:R-:W-:Y:S02]  /*2a80*/  UMOV UR5, 0x400 ;  /* 0x0000040000057882 */ /* 0x000fe40000000000 */
[----:B------:R-:W-:-:S06]  /*2a90*/  ULEA UR37, UR37, UR5, 0x18 ;  /* 0x0000000525257291 */ /* 0x000fcc000f8ec0ff */
[----:B------:R-:W1:Y:S02]  /*2aa0*/  LDS.U8 R0, [UR4+0x1c] ;  /* 0x00001c04ff007984 */ /* 0x000e640008000000 */
[----:B-1----:R-:W-:-:S13]  /*2ab0*/  ISETP.NE.AND P0, PT, R0, RZ, PT ;  /* 0x000000ff0000720c */ /* 0x002fda0003f05270 */
[----:B------:R-:W-:Y:S05]  /*2ac0*/  @P0 BRA `(.L_x_47) ;  /* 0x0000000000580947 */ /* 0x000fea0003800000 */
[----:B------:R-:W-:-:S13]  /*2ad0*/  ELECT P0, URZ, PT ;  /* 0x0000000000ff782f */ /* 0x000fda0003800000 */
[----:B------:R-:W-:Y:S05]  /*2ae0*/  @!P0 BRA `(.L_x_48) ;  /* 0x0000000000608947 */ /* 0x000fea0003800000 */
[----:B------:R-:W-:Y:S01]  /*2af0*/  UMOV UR5, 0x10 ;  /* 0x0000001000057882 */ /* 0x000fe20000000000 */
[----:B------:R-:W-:Y:S01]  /*2b00*/  HFMA2 R0, -RZ, RZ, 0, 5.9604644775390625e-08 ;  /* 0x00000001ff007431 */ /* 0x000fe200000001ff */
[----:B------:R-:W-:-:S03]  /*2b10*/  MOV R2, 0xffff ;  /* 0x0000ffff00027802 */ /* 0x000fc60000000f00 */
[----:B------:R-:W-:Y:S04]  /*2b20*/  DEPBAR.LE SB1, 0x36 ;  /* 0x00009d800000791a */ /* 0x000fe80000000000 */
[----:B------:R-:W1:Y:S02]  /*2b30*/  UTCATOMSWS.FIND_AND_SET.ALIGN UP0, UR5, UR5 ;  /* 0x00000005000575e3 */ /* 0x000e640008000800 */
[----:B-1----:R-:W-:Y:S01]  /*2b40*/  MOV R3, UR5 ;  /* 0x0000000500037c02 */ /* 0x002fe20008000f00 */
[----:B------:R-:W-:Y:S06]  /*2b50*/  BRA.U UP0, `(.L_x_49) ;  /* 0x0000000100187547 */ /* 0x000fec000b800000 */
.L_x_50:
[----:B------:R-:W-:Y:S05]  /*2b60*/  NANOSLEEP 0x64 ;  /* 0x000000640000795d */ /* 0x000fea0003800000 */
[----:B------:R-:W-:-:S05]  /*2b70*/  UMOV UR5, 0x10 ;  /* 0x0000001000057882 */ /* 0x000fca0000000000 */
[----:B------:R-:W-:Y:S04]  /*2b80*/  DEPBAR.LE SB1, 0x36 ;  /* 0x00009d800000791a */ /* 0x000fe80000000000 */
[----:B------:R-:W1:Y:S02]  /*2b90*/  UTCATOMSWS.FIND_AND_SET.ALIGN UP0, UR5, UR5 ;  /* 0x00000005000575e3 */ /* 0x000e640008000800 */
[----:B-1----:R-:W-:Y:S01]  /*2ba0*/  MOV R3, UR5 ;  /* 0x0000000500037c02 */ /* 0x002fe20008000f00 */
[----:B------:R-:W-:Y:S05]  /*2bb0*/  BRA.U !UP0, `(.L_x_50) ;  /* 0xfffffffd08e87547 */ /* 0x000fea000b83ffff */
.L_x_49:
[-C--:B------:R-:W-:Y:S02]  /*2bc0*/  SHF.L.U32 R2, R2, R3.reuse, RZ ;  /* 0x0000000302027219 */ /* 0x080fe400000006ff */
[----:B------:R-:W-:Y:S01]  /*2bd0*/  SHF.L.U32 R0, R0, R3, RZ ;  /* 0x0000000300007219 */ /* 0x000fe200000006ff */
[----:B------:R-:W-:Y:S02]  /*2be0*/  IMAD.SHL.U32 R3, R3, 0x20, RZ ;  /* 0x0000002003037824 */ /* 0x000fe400078e00ff */
[----:B------:R1:W-:Y:S04]  /*2bf0*/  ATOMS.OR RZ, [UR4+0x14], R2 ;  /* 0x00001402ffff798c */ /* 0x0003e8000b000004 */
[----:B------:R1:W-:Y:S04]  /*2c00*/  ATOMS.OR RZ, [UR4+0x18], R0 ;  /* 0x00001800ffff798c */ /* 0x0003e8000b000004 */
[----:B------:R1:W-:Y:S01]  /*2c10*/  STS [UR37+0x110], R3 ;  /* 0x00011003ff007988 */ /* 0x0003e20008000825 */
[----:B------:R-:W-:Y:S05]  /*2c20*/  BRA `(.L_x_48) ;  /* 0x0000000000107947 */ /* 0x000fea0003800000 */
.L_x_47:
[----:B------:R-:W-:Y:S02]  /*2c30*/  MOV R0, 0xffffffff ;  /* 0xffffffff00007802 */ /* 0x000fe40000000f00 */
[----:B------:R-:W-:-:S03]  /*2c40*/  MOV R2, 0x2c70 ;  /* 0x00002c7000027802 */ /* 0x000fc60000000f00 */
[----:B------:R1:W-:Y:S04]  /*2c50*/  STS [UR37+0x110], R0 ;  /* 0x00011000ff007988 */ /* 0x0003e80008000825 */
[----:B-1-3-5:R-:W-:Y:S05]  /*2c60*/  CALL.REL.NOINC `($__internal_1_$__cuda_sm10x_tcgen05_guardrail_trap_phase_invalid_during_alloc) ;  /* 0x0000004c00007944 */ /* 0x02afea0003c00000 */
.L_x_48:
[----:B------:R-:W-:Y:S05]  /*2c70*/  WARPSYNC.ALL ;  /* 0x0000000000007948 */ /* 0x000fea0003800000 */
[----:B------:R-:W2:Y:S01]  /*2c80*/  S2UR UR5, SR_CgaCtaId ;  /* 0x00000000000579c3 */ /* 0x000ea20000008800 */
[----:B------:R-:W-:Y:S01]  /*2c90*/  UMOV UR4, 0x400 ;  /* 0x0000040000047882 */ /* 0x000fe20000000000 */
[----:B------:R-:W-:-:S06]  /*2ca0*/  NOP ;  /* 0x0000000000007918 */ /* 0x000fcc0000000000 */
[----:B------:R-:W-:Y:S06]  /*2cb0*/  BAR.ARV 0x6, 0xa0 ;  /* 0x0182800000007b1d */ /* 0x000fec0000002000 */
[----:B------:R-:W4:Y:S01]  /*2cc0*/  LDCU UR7, c[0x0][0x38c] ;  /* 0x00007180ff0777ac */ /* 0x000f220008000800 */
[----:B------:R-:W-:Y:S01]  /*2cd0*/  IMAD.MOV.U32 R11, RZ, RZ, 0x1 ;  /* 0x00000001ff0b7424 */ /* 0x000fe200078e00ff */
[----:B------:R-:W-:Y:S01]  /*2ce0*/  CS2R R8, SRZ ;  /* 0x0000000000087805 */ /* 0x000fe2000001ff00 */
[----:B------:R-:W-:Y:S01]  /*2cf0*/  IMAD.MOV.U32 R10, RZ, RZ, RZ ;  /* 0x000000ffff0a7224 */ /* 0x000fe200078e00ff */
[----:B------:R-:W3:Y:S01]  /*2d00*/  LDCU UR6, c[0x0][0x38c] ;  /* 0x00007180ff0677ac */ /* 0x000ee20008000800 */
[----:B------:R-:W-:Y:S01]  /*2d10*/  UMOV UR15, URZ ;  /* 0x000000ff000f7c82 */ /* 0x000fe20008000000 */
[----:B------:R-:W-:Y:S01]  /*2d20*/  UMOV UR14, URZ ;  /* 0x000000ff000e7c82 */ /* 0x000fe20008000000 */
[----:B--2---:R-:W-:Y:S01]  /*2d30*/  ULEA UR5, UR5, UR4, 0x18 ;  /* 0x0000000405057291 */ /* 0x004fe2000f8ec0ff */
[----:B------:R-:W-:Y:S01]  /*2d40*/  UMOV UR32, 0x0 ;  /* 0x0000000000207882 */ /* 0x000fe20000000000 */
[----:B------:R-:W-:-:S02]  /*2d50*/  UMOV UR33, 0x4100010 ;  /* 0x0410001000217882 */ /* 0x000fc40000000000 */
[----:B------:R-:W-:Y:S02]  /*2d60*/  UIADD3 UR9, UPT, UPT, UR5, 0x3400, URZ ;  /* 0x0000340005097890 */ /* 0x000fe4000fffe0ff */
[----:B------:R-:W-:Y:S02]  /*2d70*/  UIADD3 UR10, UPT, UPT, UR5, 0xb400, URZ ;  /* 0x0000b400050a7890 */ /* 0x000fe4000fffe0ff */
[----:B----4-:R-:W-:Y:S01]  /*2d80*/  UIADD3 UR7, UPT, UPT, UR7, 0x7f, URZ ;  /* 0x0000007f07077890 */ /* 0x010fe2000fffe0ff */
[----:B-1----:R-:W1:Y:S01]  /*2d90*/  LDS R0, [UR5+0x110] ;  /* 0x00011005ff007984 */ /* 0x002e620008000800 */
[----:B------:R-:W-:Y:S02]  /*2da0*/  USHF.R.U32.HI UR9, URZ, 0x4, UR9 ;  /* 0x00000004ff097899 */ /* 0x000fe40008011609 */
[----:B------:R-:W-:Y:S02]  /*2db0*/  USHF.R.S32.HI UR4, URZ, 0x1f, UR7 ;  /* 0x0000001fff047899 */ /* 0x000fe40008011407 */
[----:B------:R-:W-:-:S02]  /*2dc0*/  USHF.R.U32.HI UR10, URZ, 0x4, UR10 ;  /* 0x00000004ff0a7899 */ /* 0x000fc4000801160a */
[----:B------:R-:W-:Y:S02]  /*2dd0*/  ULEA.HI UR4, UR4, UR7, URZ, 0x7 ;  /* 0x0000000704047291 */ /* 0x000fe4000f8f38ff */
[----:B------:R-:W-:Y:S02]  /*2de0*/  ULOP3.LUT UR9, UR9, 0x3fff, URZ, 0xc0, !UPT ;  /* 0x00003fff09097892 */ /* 0x000fe4000f8ec0ff */
[----:B------:R-:W-:Y:S02]  /*2df0*/  USHF.R.S32.HI UR4, URZ, 0x7, UR4 ;  /* 0x00000007ff047899 */ /* 0x000fe40008011404 */
[----:B------:R-:W-:Y:S02]  /*2e00*/  ULOP3.LUT UR10, UR10, 0x3fff, URZ, 0xc0, !UPT ;  /* 0x00003fff0a0a7892 */ /* 0x000fe4000f8ec0ff */
[----:B------:R-:W-:Y:S01]  /*2e10*/  UISETP.LT.AND UP0, UPT, UR4, 0x1, UPT ;  /* 0x000000010400788c */ /* 0x000fe2000bf01270 */
[----:B------:R-:W-:Y:S01]  /*2e20*/  UMOV UR30, 0x0 ;  /* 0x00000000001e7882 */ /* 0x000fe20000000000 */
[----:B------:R-:W-:-:S02]  /*2e30*/  UMOV UR31, 0x4100010 ;  /* 0x04100010001f7882 */ /* 0x000fc40000000000 */
[----:B------:R-:W-:Y:S01]  /*2e40*/  USEL UR8, UR4, 0x1, !UP0 ;  /* 0x0000000104087887 */ /* 0x000fe2000c000000 */
[----:B------:R-:W-:Y:S01]  /*2e50*/  UMOV UR28, 0x0 ;  /* 0x00000000001c7882 */ /* 0x000fe20000000000 */
[----:B------:R-:W-:Y:S01]  /*2e60*/  UMOV UR29, 0x4100010 ;  /* 0x04100010001d7882 */ /* 0x000fe20000000000 */
[----:B------:R-:W-:Y:S01]  /*2e70*/  UMOV UR26, 0x0 ;  /* 0x00000000001a7882 */ /* 0x000fe20000000000 */
[----:B------:R-:W-:Y:S01]  /*2e80*/  UMOV UR27, 0x4100010 ;  /* 0x04100010001b7882 */ /* 0x000fe20000000000 */
[----:B------:R-:W-:Y:S01]  /*2e90*/  UMOV UR24, 0x0 ;  /* 0x0000000000187882 */ /* 0x000fe20000000000 */
[----:B------:R-:W-:Y:S01]  /*2ea0*/  UMOV UR25, 0x4100010 ;  /* 0x0410001000197882 */ /* 0x000fe20000000000 */
[----:B------:R-:W-:Y:S01]  /*2eb0*/  UMOV UR22, 0x0 ;  /* 0x0000000000167882 */ /* 0x000fe20000000000 */
[----:B------:R-:W-:Y:S01]  /*2ec0*/  UMOV UR23, 0x4100010 ;  /* 0x0410001000177882 */ /* 0x000fe20000000000 */
[----:B------:R-:W-:Y:S02]  /*2ed0*/  ULOP3.LUT UR9, UR9, 0x10000, URZ, 0xfc, !UPT ;  /* 0x0001000009097892 */ /* 0x000fe4000f8efcff */
[----:B------:R-:W-:-:S02]  /*2ee0*/  ULOP3.LUT UR10, UR10, 0x10000, URZ, 0xfc, !UPT ;  /* 0x000100000a0a7892 */ /* 0x000fc4000f8efcff */
[----:B------:R-:W-:Y:S02]  /*2ef0*/  UIADD3 UR8, UPT, UPT, -UR8, URZ, URZ ;  /* 0x000000ff08087290 */ /* 0x000fe4000fffe1ff */
[----:B---3--:R-:W-:Y:S01]  /*2f00*/  UISETP.GE.AND UP3, UPT, UR6, 0x1, UPT ;  /* 0x000000010600788c */ /* 0x008fe2000bf66270 */
[----:B------:R-:W-:Y:S01]  /*2f10*/  UMOV UR20, 0x0 ;  /* 0x0000000000147882 */ /* 0x000fe20000000000 */
[----:B------:R-:W-:Y:S01]  /*2f20*/  UMOV UR21, 0x4100010 ;  /* 0x0410001000157882 */ /* 0x000fe20000000000 */
[----:B------:R-:W-:Y:S01]  /*2f30*/  UMOV UR18, 0x0 ;  /* 0x0000000000127882 */ /* 0x000fe20000000000 */
[----:B-1----:R-:W-:Y:S01]  /*2f40*/  R2UR UR16, R0 ;  /* 0x00000000001072ca */ /* 0x002fe200000e0000 */
[----:B------:R-:W-:-:S14]  /*2f50*/  UMOV UR19, 0x4100010 ;  /* 0x0410001000137882 */ /* 0x000fdc0000000000 */
.L_x_57:
[----:B------:R-:W-:Y:S02]  /*2f60*/  LEA R0, R10, UR5, 0x3 ;  /* 0x000000050a007c11 */ /* 0x000fe4000f8e18ff */
[----:B------:R-:W-:Y:S02]  /*2f70*/  SHF.L.U32 R2, R9, 0x1f, RZ ;  /* 0x0000001f09027819 */ /* 0x000fe400000006ff */
[----:B------:R-:W-:Y:S01]  /*2f80*/  PLOP3.LUT P0, PT, PT, PT, UP3, 0x80, 0x8 ;  /* 0x000000000008781c */ /* 0x000fe20003f0f038 */
[----:B------:R-:W-:Y:S01]  /*2f90*/  VIADD R3, R0, 0x70 ;  /* 0x0000007000037836 */ /* 0x000fe20000000000 */
[----:B-1----:R-:W1:Y:S02]  /*2fa0*/  SYNCS.PHASECHK.TRANS64.TRYWAIT P1, [R0+URZ+0x60], R2 ;  /* 0x00006002000075a7 */ /* 0x002e6400080211ff */
[----:B-1-3--:R-:W-:Y:S09]  /*2fb0*/  @!P1 BRA `(.L_x_51) ;  /* 0x0000004000a09947 */ /* 0x00aff20003800000 */
.L_x_124:
[----:B------:R-:W-:Y:S01]  /*2fc0*/  LEA R4, R10, UR5, 0x4 ;  /* 0x000000050a047c11 */ /* 0x000fe2000f8e20ff */
[----:B------:R-:W-:Y:S01]  /*2fd0*/  @UP3 ULEA UR7, UR14, UR5, 0x3 ;  /* 0x000000050e073291 */ /* 0x000fe2000f8e18ff */
[----:B------:R-:W-:Y:S01]  /*2fe0*/  PLOP3.LUT P2, PT, PT, PT, PT, 0x80, 0x8 ;  /* 0x000000000008781c */ /* 0x000fe20003f4f070 */
[----:B------:R-:W-:Y:S01]  /*2ff0*/  ULEA UR6, UR15, UR5, 0x3 ;  /* 0x000000050f067291 */ /* 0x000fe2000f8e18ff */
[----:B------:R-:W-:Y:S01]  /*3000*/  PRMT R3, RZ, 0x654, R3 ;  /* 0x00000654ff037816 */ /* 0x000fe20000000003 */
[----:B------:R-:W-:Y:S01]  /*3010*/  ULEA.HI UR11, UR15, UR15, URZ, 0x1 ;  /* 0x0000000f0f0b7291 */ /* 0x000fe2000f8f08ff */
[----:B------:R-:W2:Y:S01]  /*3020*/  LDS.128 R4, [R4+0xf0] ;  /* 0x0000f00004047984 */ /* 0x000ea20000000c00 */
[----:B-1----:R-:W-:Y:S02]  /*3030*/  @P0 SHF.L.U32 R2, R8, 0x1f, RZ ;  /* 0x0000001f08020819 */ /* 0x002fe400000006ff */
[----:B------:R-:W-:Y:S01]  /*3040*/  SHF.L.U32 R0, R11, 0x1f, RZ ;  /* 0x0000001f0b007819 */ /* 0x000fe200000006ff */
[----:B------:R-:W-:Y:S01]  /*3050*/  @!PT LDS RZ, [RZ] ;  /* 0x00000000fffff984 */ /* 0x000fe20000000800 */
[----:B------:R-:W-:Y:S01]  /*3060*/  @!PT LDS RZ, [RZ] ;  /* 0x00000000fffff984 */ /* 0x000fe20000000800 */
[----:B------:R-:W-:Y:S01]  /*3070*/  @!PT LDS RZ, [RZ] ;  /* 0x00000000fffff984 */ /* 0x000fe20000000800 */
[----:B------:R-:W-:Y:S01]  /*3080*/  @!PT LDS RZ, [RZ] ;  /* 0x00000000fffff984 */ /* 0x000fe20000000800 */
[----:B------:R1:W-:Y:S06]  /*3090*/  MEMBAR.ALL.CTA ;  /* 0x0000000000007992 */ /* 0x0003ec0000008000 */
[----:B-1----:R-:W1:Y:S02]  /*30a0*/  FENCE.VIEW.ASYNC.S ;  /* 0x00000000000073c6 */ /* 0x002e640000000000 */
[----:B-1----:R1:W-:Y:S01]  /*30b0*/  SYNCS.ARRIVE.TRANS64.RED.A1T0 RZ, [R3+URZ], RZ ;  /* 0x000000ff03ff79a7 */ /* 0x0023e200081004ff */
[----:B------:R1:W3:Y:S01]  /*30c0*/  @P0 SYNCS.PHASECHK.TRANS64.TRYWAIT P2, [UR7], R2 ;  /* 0x00000002ff0005a7 */ /* 0x0002e20008041107 */
[----:B------:R-:W-:-:S02]  /*30d0*/  USHF.L.U32 UR7, UR11, 0x5, URZ ;  /* 0x000000050b077899 */ /* 0x000fc400080006ff */
[----:B------:R-:W-:Y:S01]  /*30e0*/  ULOP3.LUT UR11, UR11, 0xffe, URZ, 0xc0, !UPT ;  /* 0x00000ffe0b0b7892 */ /* 0x000fe2000f8ec0ff */
[----:B--2---:R-:W-:Y:S01]  /*30f0*/  LOP3.LUT P1, RZ, R6, 0x1, RZ, 0xc0, !PT ;  /* 0x0000000106ff7812 */ /* 0x004fe2000782c0ff */
[----:B------:R-:W-:Y:S02]  /*3100*/  ULOP3.LUT UR7, UR7, 0xffffffc0, URZ, 0xc0, !UPT ;  /* 0xffffffc007077892 */ /* 0x000fe4000f8ec0ff */
[----:B------:R-:W-:Y:S02]  /*3110*/  UIADD3 UR11, UPT, UPT, -UR11, UR15, URZ ;  /* 0x0000000f0b0b7290 */ /* 0x000fe4000fffe1ff */
[----:B------:R-:W-:-:S04]  /*3120*/  UIADD3 UR7, UPT, UPT, UR16, UR7, URZ ;  /* 0x0000000710077290 */ /* 0x000fc8000fffe0ff */
[----:B------:R-:W-:Y:S01]  /*3130*/  ULEA UR7, UR11, UR7, 0x14 ;  /* 0x000000070b077291 */ /* 0x000fe2000f8ea0ff */
[----:B------:R-:W2:Y:S02]  /*3140*/  SYNCS.PHASECHK.TRANS64.TRYWAIT P0, [UR6+0xa0], R0 ;  /* 0x0000a000ff0075a7 */ /* 0x000ea40008001106 */
[----:B-123--:R-:W-:Y:S09]  /*3150*/  @!P0 BRA `(.L_x_52) ;  /* 0x00000040004c8947 */ /* 0x00eff20003800000 */
.L_x_126:
[----:B------:R-:W-:Y:S01]  /*3160*/  IADD3 R10, PT, PT, R10, 0x1, RZ ;  /* 0x000000010a0a7810 */ /* 0x000fe20007ffe0ff */
[----:B------:R-:W-:Y:S06]  /*3170*/  BRA.U !UP3, `(.L_x_53) ;  /* 0x000000050b107547 */ /* 0x000fec000b800000 */
[----:B------:R-:W-:Y:S01]  /*3180*/  UPLOP3.LUT UP4, UPT, UPT, UPT, UPT, 0x40, 0x4 ;  /* 0x000000000004789c */ /* 0x000fe20003f8e870 */
[----:B------:R-:W-:Y:S01]  /*3190*/  UMOV UR13, UR8 ;  /* 0x00000008000d7c82 */ /* 0x000fe20008000000 */
[----:B------:R-:W-:Y:S01]  /*31a0*/  UMOV UR12, UR4 ;  /* 0x00000004000c7c82 */ /* 0x000fe20008000000 */
[----:B------:R-:W-:-:S08]  /*31b0*/  UMOV UR17, UR14 ;  /* 0x0000000e00117c82 */ /* 0x000fd00008000000 */
.L_x_56:
[----:B------:R-:W-:Y:S02]  /*31c0*/  UIADD3 UR13, UPT, UPT, UR13, 0x1, URZ ;  /* 0x000000010d0d7890 */ /* 0x000fe4000fffe0ff */
[----:B--2---:R-:W-:Y:S02]  /*31d0*/  ULEA UR11, UR17, UR5, 0x3 ;  /* 0x00000005110b7291 */ /* 0x004fe4000f8e18ff */
[----:B------:R-:W-:Y:S01]  /*31e0*/  UISETP.NE.AND UP0, UPT, UR13, URZ, UPT ;  /* 0x000000ff0d00728c */ /* 0x000fe2000bf05270 */
[----:B---3--:R-:W-:Y:S10]  /*31f0*/  @P2 BRA `(.L_x_54) ;  /* 0x00000000000c2947 */ /* 0x008ff40003800000 */
[----:B-1----:R-:W-:Y:S04]  /*3200*/  SHF.L.U32 R2, R8, 0x1f, RZ ;  /* 0x0000001f08027819 */ /* 0x002fe800000006ff */
[----:B------:R-:W1:Y:S02]  /*3210*/  SYNCS.PHASECHK.TRANS64.TRYWAIT P0, [UR11], R2 ;  /* 0x00000002ff0075a7 */ /* 0x000e64000800110b */
[----:B-1----:R-:W-:Y:S05]  /*3220*/  @!P0 BRA `(.L_x_55) ;  /* 0x0000004000308947 */ /* 0x002fea0003800000 */
.L_x_54:
[----:B------:R-:W-:Y:S01]  /*3230*/  UISETP.NE.AND UP1, UPT, UR12, 0x1, UPT ;  /* 0x000000010c00788c */ /* 0x000fe2000bf25270 */
[----:B------:R-:W-:Y:S01]  /*3240*/  PLOP3.LUT P2, PT, PT, PT, PT, 0x80, 0x8 ;  /* 0x000000000008781c */ /* 0x000fe20003f4f070 */
[----:B------:R-:W-:Y:S02]  /*3250*/  UIADD3 UR14, UPT, UPT, UR17, 0x1, URZ ;  /* 0x00000001110e7890 */ /* 0x000fe4000fffe0ff */
[----:B------:R-:W-:Y:S02]  /*3260*/  ULEA UR64, UR17, UR10, 0xa ;  /* 0x0000000a11407291 */ /* 0x000fe4000f8e50ff */
[----:B------:R-:W-:Y:S01]  /*3270*/  UISETP.NE.AND UP2, UPT, UR14, 0x2, UPT ;  /* 0x000000020e00788c */ /* 0x000fe2000bf45270 */
[----:B------:R-:W-:Y:S01]  /*3280*/  PLOP3.LUT P0, PT, PT, PT, UP1, 0x80, 0x8 ;  /* 0x000000000008781c */ /* 0x000fe20003f0f018 */
[----:B------:R-:W-:Y:S02]  /*3290*/  ULEA UR62, UR17, UR9, 0xa ;  /* 0x00000009113e7291 */ /* 0x000fe4000f8e50ff */
[----:B------:R-:W-:Y:S02]  /*32a0*/  USEL UR35, URZ, 0x1, UP2 ;  /* 0x00000001ff237887 */ /* 0x000fe40009000000 */
[----:B------:R-:W-:Y:S02]  /*32b0*/  USEL UR14, UR14, URZ, UP2 ;  /* 0x000000ff0e0e7287 */ /* 0x000fe40009000000 */
[----:B------:R-:W-:Y:S02]  /*32c0*/  UIADD3 UR60, UPT, UPT, UR64, 0x2, URZ ;  /* 0x00000002403c7890 */ /* 0x000fe4000fffe0ff */
[----:B------:R-:W-:Y:S01]  /*32d0*/  @UP1 ULEA UR34, UR14, UR5, 0x3 ;  /* 0x000000050e221291 */ /* 0x000fe2000f8e18ff */
[----:B------:R-:W-:Y:S01]  /*32e0*/  LOP3.LUT R8, R8, UR35, RZ, 0x3c, !PT ;  /* 0x0000002308087c12 */ /* 0x000fe2000f8e3cff */
[----:B------:R-:W-:Y:S02]  /*32f0*/  UIADD3 UR58, UPT, UPT, UR62, 0x2, URZ ;  /* 0x000000023e3a7890 */ /* 0x000fe4000fffe0ff */
[----:B------:R-:W-:Y:S01]  /*3300*/  UIADD3 UR56, UPT, UPT, UR64, 0x4, URZ ;  /* 0x0000000440387890 */ /* 0x000fe2000fffe0ff */
[----:B-1----:R-:W-:Y:S01]  /*3310*/  @P0 SHF.L.U32 R0, R8, 0x1f, RZ ;  /* 0x0000001f08000819 */ /* 0x002fe200000006ff */
[----:B------:R-:W-:Y:S02]  /*3320*/  UIADD3 UR54, UPT, UPT, UR62, 0x4, URZ ;  /* 0x000000043e367890 */ /* 0x000fe4000fffe0ff */
[----:B------:R-:W-:Y:S01]  /*3330*/  UIADD3 UR52, UPT, UPT, UR64, 0x6, URZ ;  /* 0x0000000640347890 */ /* 0x000fe2000fffe0ff */
[----:B------:R2:W3:Y:S01]  /*3340*/  @P0 SYNCS.PHASECHK.TRANS64.TRYWAIT P2, [UR34], R0 ;  /* 0x00000000ff0005a7 */ /* 0x0004e20008041122 */
[----:B------:R-:W-:Y:S02]  /*3350*/  UIADD3 UR50, UPT, UPT, UR62, 0x6, URZ ;  /* 0x000000063e327890 */ /* 0x000fe4000fffe0ff */
        /* <DEDUP_REMOVED lines=9> */
[----:B------:R-:W-:Y:S01]  /*33f0*/  UIADD3 UR12, UPT, UPT, UR12, -0x1, URZ ;  /* 0xffffffff0c0c7890 */ /* 0x000fe2000fffe0ff */
[----:B------:R-:W-:Y:S01]  /*3400*/  UMOV UR65, 0x40004040 ;  /* 0x4000404000417882 */ /* 0x000fe20000000000 */
[----:B------:R-:W-:Y:S01]  /*3410*/  UMOV UR63, 0x40004040 ;  /* 0x40004040003f7882 */ /* 0x000fe20000000000 */
[----:B------:R-:W-:Y:S01]  /*3420*/  UMOV UR61, 0x40004040 ;  /* 0x40004040003d7882 */ /* 0x000fe20000000000 */
[----:B------:R2:W-:Y:S01]  /*3430*/  UTCHMMA gdesc[UR62], gdesc[UR64], tmem[UR7], tmem[UR32], idesc[UR33], UP4 ;  /* 0x00ff20403e0075ea */ /* 0x0005e2000a000007 */
[----:B------:R-:W-:Y:S01]  /*3440*/  UPLOP3.LUT UP4, UPT, UPT, UPT, UPT, 0x80, 0x8 ;  /* 0x000000000008789c */ /* 0x000fe20003f8f070 */
[----:B------:R-:W-:Y:S01]  /*3450*/  UMOV UR59, 0x40004040 ;  /* 0x40004040003b7882 */ /* 0x000fe20000000000 */
[----:B------:R-:W-:Y:S01]  /*3460*/  UMOV UR57, 0x40004040 ;  /* 0x4000404000397882 */ /* 0x000fe20000000000 */
[----:B------:R2:W-:Y:S01]  /*3470*/  UTCHMMA gdesc[UR58], gdesc[UR60], tmem[UR7], tmem[UR30], idesc[UR31], UPT ;  /* 0x00ff1e3c3a0075ea */ /* 0x0005e2000b800007 */
        /* <DEDUP_REMOVED lines=14> */
[----:B------:R-:W-:Y:S01]  /*3560*/  UMOV UR35, 0x40004040 ;  /* 0x4000404000237882 */ /* 0x000fe20000000000 */
[----:B------:R2:W-:Y:S01]  /*3570*/  UTCHMMA gdesc[UR38], gdesc[UR40], tmem[UR7], tmem[UR20], idesc[UR21], UPT ;  /* 0x00ff1428260075ea */ /* 0x0005e2000b800007 */
[----:B------:R2:W-:Y:S01]  /*3580*/  UTCHMMA gdesc[UR34], gdesc[UR36], tmem[UR7], tmem[UR18], idesc[UR19], UPT ;  /* 0x00ff1224220075ea */ /* 0x0005e2000b800007 */
[----:B------:R2:W-:Y:S01]  /*3590*/  UTCBAR [UR11], URZ ;  /* 0x000000ff0b0073e9 */ /* 0x0005e200080000ff */
[----:B------:R-:W-:Y:S01]  /*35a0*/  UMOV UR17, UR14 ;  /* 0x0000000e00117c82 */ /* 0x000fe20008000000 */
[----:B------:R-:W-:Y:S05]  /*35b0*/  BRA.U UP0, `(.L_x_56) ;  /* 0xfffffffd00007547 */ /* 0x000fea000b83ffff */
.L_x_53:
[----:B------:R-:W-:Y:S01]  /*35c0*/  UIADD3 UR15, UPT, UPT, UR15, 0x1, URZ ;  /* 0x000000010f0f7890 */ /* 0x000fe2000fffe0ff */
[C---:B------:R-:W-:Y:S01]  /*35d0*/  ISETP.NE.AND P0, PT, R10.reuse, 0x2, PT ;  /* 0x000000020a00780c */ /* 0x040fe20003f05270 */
[----:B--2---:R-:W-:Y:S02]  /*35e0*/  UIADD3 UR7, UPT, UPT, UR6, 0x80, URZ ;  /* 0x0000008006077890 */ /* 0x004fe4000fffe0ff */
[----:B------:R-:W-:Y:S01]  /*35f0*/  UISETP.NE.AND UP0, UPT, UR15, 0x4, UPT ;  /* 0x000000040f00788c */ /* 0x000fe2000bf05270 */
[----:B-1----:R-:W-:Y:S02]  /*3600*/  SEL R0, RZ, 0x1, P0 ;  /* 0x00000001ff007807 */ /* 0x002fe40000000000 */
[----:B------:R-:W-:Y:S01]  /*3610*/  SEL R10, R10, RZ, P0 ;  /* 0x000000ff0a0a7207 */ /* 0x000fe20000000000 */
[----:B------:R-:W-:Y:S01]  /*3620*/  USEL UR6, URZ, 0x1, UP0 ;  /* 0x00000001ff067887 */ /* 0x000fe20008000000 */
[----:B------:R-:W-:Y:S01]  /*3630*/  LOP3.LUT R9, R9, R0, RZ, 0x3c, !PT ;  /* 0x0000000009097212 */ /* 0x000fe200078e3cff */
[----:B------:R-:W-:Y:S01]  /*3640*/  USEL UR15, UR15, URZ, UP0 ;  /* 0x000000ff0f0f7287 */ /* 0x000fe20008000000 */
[----:B------:R1:W-:Y:S03]  /*3650*/  UTCBAR [UR7], URZ ;  /* 0x000000ff070073e9 */ /* 0x0003e600080000ff */
[----:B------:R-:W-:Y:S01]  /*3660*/  LOP3.LUT R11, R11, UR6, RZ, 0x3c, !PT ;  /* 0x000000060b0b7c12 */ /* 0x000fe2000f8e3cff */
[----:B------:R-:W-:Y:S07]  /*3670*/  @P1 BRA `(.L_x_57) ;  /* 0xfffffff800381947 */ /* 0x000fee000383ffff */
[----:B------:R-:W2:Y:S01]  /*3680*/  S2UR UR4, SR_CgaCtaId ;  /* 0x00000000000479c3 */ /* 0x000ea20000008800 */
[----:B------:R-:W-:Y:S01]  /*3690*/  ELECT P0, URZ, PT ;  /* 0x0000000000ff782f */ /* 0x000fe20003800000 */
[----:B------:R-:W-:Y:S01]  /*36a0*/  IMAD.MOV.U32 R0, RZ, RZ, 0x1 ;  /* 0x00000001ff007424 */ /* 0x000fe200078e00ff */
[----:B------:R-:W-:Y:S01]  /*36b0*/  UIADD3 UR5, UPT, UPT, UR5, 0xa0, URZ ;  /* 0x000000a005057890 */ /* 0x000fe2000fffe0ff */
[----:B------:R-:W-:Y:S01]  /*36c0*/  SHF.L.U32 R2, R11, 0x1f, RZ ;  /* 0x0000001f0b027819 */ /* 0x000fe200000006ff */
[----:B------:R-:W-:-:S03]  /*36d0*/  UMOV UR6, 0x40 ;  /* 0x0000004000067882 */ /* 0x000fc60000000000 */
[----:B------:R-:W-:Y:S01]  /*36e0*/  UVIRTCOUNT.DEALLOC.SMPOOL 0x80 ;  /* 0x000000800000784c */ /* 0x000fe20000000000 */
[----:B--2---:R-:W-:Y:S02]  /*36f0*/  ULEA UR4, UR4, UR6, 0x18 ;  /* 0x0000000604047291 */ /* 0x004fe4000f8ec0ff */
[----:B------:R-:W-:-:S07]  /*3700*/  ULEA UR6, UR15, UR5, 0x3 ;  /* 0x000000050f067291 */ /* 0x000fce000f8e18ff */
[----:B------:R2:W-:Y:S02]  /*3710*/  @P0 STS.U8 [UR4+0x1c], R0 ;  /* 0x00001c00ff000988 */ /* 0x0005e40008000004 */
[----:B------:R-:W4:Y:S02]  /*3720*/  SYNCS.PHASECHK.TRANS64.TRYWAIT P0, [UR6], R2 ;  /* 0x00000002ff0075a7 */ /* 0x000f240008001106 */
[----:B--2-4-:R-:W-:Y:S05]  /*3730*/  @!P0 BRA `(.L_x_58) ;  /* 0x0000003c00048947 */ /* 0x014fea0003800000 */
.L_x_129:
[----:B-1----:R-:W-:-:S04]  /*3740*/  UIADD3 UR7, UPT, UPT, UR15, 0x1, URZ ;  /* 0x000000010f077890 */ /* 0x002fc8000fffe0ff */
[----:B------:R-:W-:-:S04]  /*3750*/  UISETP.NE.AND UP0, UPT, UR7, 0x4, UPT ;  /* 0x000000040700788c */ /* 0x000fc8000bf05270 */
[----:B------:R-:W-:Y:S02]  /*3760*/  USEL UR8, URZ, 0x1, UP0 ;  /* 0x00000001ff087887 */ /* 0x000fe40008000000 */
[----:B------:R-:W-:-:S04]  /*3770*/  USEL UR7, UR7, URZ, UP0 ;  /* 0x000000ff07077287 */ /* 0x000fc80008000000 */
[----:B------:R-:W-:Y:S01]  /*3780*/  ULEA UR6, UR7, UR5, 0x3 ;  /* 0x0000000507067291 */ /* 0x000fe2000f8e18ff */
[----:B--2---:R-:W-:-:S04]  /*3790*/  LOP3.LUT R2, R11, UR8, RZ, 0x3c, !PT ;  /* 0x000000080b027c12 */ /* 0x004fc8000f8e3cff */
[----:B------:R-:W-:-:S04]  /*37a0*/  SHF.L.U32 R3, R2, 0x1f, RZ ;  /* 0x0000001f02037819 */ /* 0x000fc800000006ff */
[----:B------:R-:W1:Y:S02]  /*37b0*/  SYNCS.PHASECHK.TRANS64.TRYWAIT P0, [UR6], R3 ;  /* 0x00000003ff0075a7 */ /* 0x000e640008001106 */
[----:B-1----:R-:W-:Y:S05]  /*37c0*/  @!P0 BRA `(.L_x_59) ;  /* 0x0000003800f88947 */ /* 0x002fea0003800000 */
.L_x_131:
[----:B------:R-:W-:-:S04]  /*37d0*/  UIADD3 UR7, UPT, UPT, UR7, 0x1, URZ ;  /* 0x0000000107077890 */ /* 0x000fc8000fffe0ff */
[----:B------:R-:W-:-:S04]  /*37e0*/  UISETP.NE.AND UP0, UPT, UR7, 0x4, UPT ;  /* 0x000000040700788c */ /* 0x000fc8000bf05270 */
[----:B------:R-:W-:Y:S02]  /*37f0*/  USEL UR8, URZ, 0x1, UP0 ;  /* 0x00000001ff087887 */ /* 0x000fe40008000000 */
[----:B------:R-:W-:-:S04]  /*3800*/  USEL UR7, UR7, URZ, UP0 ;  /* 0x000000ff07077287 */ /* 0x000fc80008000000 */
[----:B------:R-:W-:Y:S01]  /*3810*/  ULEA UR6, UR7, UR5, 0x3 ;  /* 0x0000000507067291 */ /* 0x000fe2000f8e18ff */
[----:B------:R-:W-:-:S04]  /*3820*/  LOP3.LUT R2, R2, UR8, RZ, 0x3c, !PT ;  /* 0x0000000802027c12 */ /* 0x000fc8000f8e3cff */
[----:B-1----:R-:W-:-:S04]  /*3830*/  SHF.L.U32 R3, R2, 0x1f, RZ ;  /* 0x0000001f02037819 */ /* 0x002fc800000006ff */
[----:B------:R-:W1:Y:S02]  /*3840*/  SYNCS.PHASECHK.TRANS64.TRYWAIT P0, [UR6], R3 ;  /* 0x00000003ff0075a7 */ /* 0x000e640008001106 */
[----:B-1----:R-:W-:Y:S05]  /*3850*/  @!P0 BRA `(.L_x_60) ;  /* 0x0000003800ec8947 */ /* 0x002fea0003800000 */
.L_x_133:
[----:B------:R-:W-:-:S04]  /*3860*/  UIADD3 UR7, UPT, UPT, UR7, 0x1, URZ ;  /* 0x0000000107077890 */ /* 0x000fc8000fffe0ff */
[----:B------:R-:W-:-:S04]  /*3870*/  UISETP.NE.AND UP0, UPT, UR7, 0x4, UPT ;  /* 0x000000040700788c */ /* 0x000fc8000bf05270 */
[----:B------:R-:W-:Y:S02]  /*3880*/  USEL UR6, URZ, 0x1, UP0 ;  /* 0x00000001ff067887 */ /* 0x000fe40008000000 */
[----:B------:R-:W-:-:S04]  /*3890*/  USEL UR7, UR7, URZ, UP0 ;  /* 0x000000ff07077287 */ /* 0x000fc80008000000 */
[----:B------:R-:W-:Y:S01]  /*38a0*/  ULEA UR7, UR7, UR5, 0x3 ;  /* 0x0000000507077291 */ /* 0x000fe2000f8e18ff */
[----:B------:R-:W-:-:S04]  /*38b0*/  LOP3.LUT R2, R2, UR6, RZ, 0x3c, !PT ;  /* 0x0000000602027c12 */ /* 0x000fc8000f8e3cff */
[----:B------:R-:W-:-:S04]  /*38c0*/  SHF.L.U32 R2, R2, 0x1f, RZ ;  /* 0x0000001f02027819 */ /* 0x000fc800000006ff */
[----:B------:R-:W2:Y:S02]  /*38d0*/  SYNCS.PHASECHK.TRANS64.TRYWAIT P0, [UR7], R2 ;  /* 0x00000002ff0075a7 */ /* 0x000ea40008001107 */
[----:B--2---:R-:W-:Y:S05]  /*38e0*/  @!P0 BRA `(.L_x_61) ;  /* 0x0000003800e08947 */ /* 0x004fea0003800000 */
.L_x_135:
[----:B------:R-:W-:Y:S01]  /*38f0*/  NOP ;  /* 0x0000000000007918 */ /* 0x000fe20000000000 */
[----:B-1----:R-:W1:Y:S01]  /*3900*/  LDS R0, [UR4+0x14] ;  /* 0x00001404ff007984 */ /* 0x002e620008000800 */
[----:B------:R-:W-:Y:S01]  /*3910*/  ULOP3.LUT UR6, UR16, 0xffff, URZ, 0xc0, !UPT ;  /* 0x0000ffff10067892 */ /* 0x000fe2000f8ec0ff */
[----:B------:R-:W-:Y:S01]  /*3920*/  UMOV UR8, 0xffff ;  /* 0x0000ffff00087882 */ /* 0x000fe20000000000 */
[----:B------:R-:W-:Y:S02]  /*3930*/  UMOV UR5, 0x1 ;  /* 0x0000000100057882 */ /* 0x000fe40000000000 */
[----:B------:R-:W-:-:S04]  /*3940*/  USHF.R.U32.HI UR6, URZ, 0x5, UR6 ;  /* 0x00000005ff067899 */ /* 0x000fc80008011606 */
[----:B------:R-:W-:Y:S02]  /*3950*/  USHF.L.U32 UR8, UR8, UR6, URZ ;  /* 0x0000000608087299 */ /* 0x000fe400080006ff */
[----:B------:R-:W-:-:S04]  /*3960*/  USHF.L.U32 UR5, UR5, UR6, URZ ;  /* 0x0000000605057299 */ /* 0x000fc800080006ff */
[----:B-1----:R-:W-:-:S04]  /*3970*/  LOP3.LUT R0, R0, UR8, RZ, 0xc0, !PT ;  /* 0x0000000800007c12 */ /* 0x002fc8000f8ec0ff */
[----:B------:R-:W-:-:S13]  /*3980*/  ISETP.NE.AND P0, PT, R0, UR8, PT ;  /* 0x0000000800007c0c */ /* 0x000fda000bf05270 */
[----:B------:R-:W-:Y:S05]  /*3990*/  @P0 BRA `(.L_x_62) ;  /* 0x0000000000580947 */ /* 0x000fea0003800000 */
[----:B------:R-:W1:Y:S02]  /*39a0*/  LDS R0, [UR4+0x18] ;  /* 0x00001804ff007984 */ /* 0x000e640008000800 */
[----:B-1----:R-:W-:-:S04]  /*39b0*/  LOP3.LUT R0, R0, UR5, RZ, 0xc0, !PT ;  /* 0x0000000500007c12 */ /* 0x002fc8000f8ec0ff */
[----:B------:R-:W-:-:S13]  /*39c0*/  ISETP.NE.AND P0, PT, R0, UR5, PT ;  /* 0x0000000500007c0c */ /* 0x000fda000bf05270 */
[----:B------:R-:W-:Y:S05]  /*39d0*/  @P0 BRA `(.L_x_63) ;  /* 0x00000000003c0947 */ /* 0x000fea0003800000 */
[----:B------:R-:W1:Y:S01]  /*39e0*/  S2R R2, SR_LANEID ;  /* 0x0000000000027919 */ /* 0x000e620000000000 */
[----:B------:R-:W-:Y:S01]  /*39f0*/  ULOP3.LUT UR8, URZ, UR8, URZ, 0x33, !UPT ;  /* 0x00000008ff087292 */ /* 0x000fe2000f8e33ff */
[----:B------:R-:W-:Y:S02]  /*3a00*/  VOTEU.ANY UR7, UPT, PT ;  /* 0x0000000000077886 */ /* 0x000fe400038e0100 */
[----:B------:R-:W-:-:S03]  /*3a10*/  UFLO.U32 UR7, UR7 ;  /* 0x00000007000772bd */ /* 0x000fc600080e0000 */
[----:B------:R-:W-:-:S04]  /*3a20*/  IMAD.U32 R0, RZ, RZ, UR8 ;  /* 0x00000008ff007e24 */ /* 0x000fc8000f8e00ff */
[----:B------:R2:W4:Y:S02]  /*3a30*/  REDUX UR6, R0 ;  /* 0x00000000000673c4 */ /* 0x0005240000000000 */
[----:B------:R1:W-:Y:S02]  /*3a40*/  UTCATOMSWS.AND URZ, UR8 ;  /* 0x0000000800ff79e3 */ /* 0x0003e40008000000 */
[----:B-1----:R-:W-:Y:S02]  /*3a50*/  ISETP.EQ.U32.AND P0, PT, R2, UR7, PT ;  /* 0x0000000702007c0c */ /* 0x002fe4000bf02070 */
[----:B--2---:R-:W-:Y:S02]  /*3a60*/  LOP3.LUT R0, RZ, UR5, RZ, 0x33, !PT ;  /* 0x00000005ff007c12 */ /* 0x004fe4000f8e33ff */
[----:B----4-:R-:W-:Y:S02]  /*3a70*/  MOV R2, UR6 ;  /* 0x0000000600027c02 */ /* 0x010fe40008000f00 */
[----:B------:R-:W1:Y:S07]  /*3a80*/  REDUX UR5, R0 ;  /* 0x00000000000573c4 */ /* 0x000e6e0000000000 */
[----:B------:R2:W-:Y:S01]  /*3a90*/  @P0 ATOMS.AND RZ, [UR4+0x14], R2 ;  /* 0x00001402ffff098c */ /* 0x0005e2000a800004 */
[----:B-1----:R-:W-:-:S05]  /*3aa0*/  IMAD.U32 R0, RZ, RZ, UR5 ;  /* 0x00000005ff007e24 */ /* 0x002fca000f8e00ff */
[----:B------:R2:W-:Y:S01]  /*3ab0*/  @P0 ATOMS.AND RZ, [UR4+0x18], R0 ;  /* 0x00001800ffff098c */ /* 0x0005e2000a800004 */
[----:B------:R-:W-:Y:S05]  /*3ac0*/  BRA `(.L_x_64) ;  /* 0x0000000000147947 */ /* 0x000fea0003800000 */
.L_x_63:
[----:B------:R-:W-:Y:S02]  /*3ad0*/  MOV R2, 0x3af0 ;  /* 0x00003af000027802 */ /* 0x000fe40000000f00 */
[----:B---3-5:R-:W-:Y:S05]  /*3ae0*/  CALL.REL.NOINC `($__internal_0_$__cuda_sm10x_tcgen05_guardrail_trap_col_being_dealloced_not_returned_by_alloc) ;  /* 0x0000003c00547944 */ /* 0x028fea0003c00000 */
[----:B------:R-:W-:Y:S05]  /*3af0*/  BRA `(.L_x_64) ;  /* 0x0000000000087947 */ /* 0x000fea0003800000 */
.L_x_62:
[----:B------:R-:W-:Y:S02]  /*3b00*/  MOV R2, 0x3b20 ;  /* 0x00003b2000027802 */ /* 0x000fe40000000f00 */
[----:B---3-5:R-:W-:Y:S05]  /*3b10*/  CALL.REL.NOINC `($__internal_2_$__cuda_sm10x_tcgen05_guardrail_trap_unallocated_columns_being_dealloced) ;  /* 0x0000003c00607944 */ /* 0x028fea0003c00000 */
.L_x_64:
[----:B------:R-:W-:Y:S01]  /*3b20*/  NOP ;  /* 0x0000000000007918 */ /* 0x000fe20000000000 */
[----:B------:R-:W-:Y:S05]  /*3b30*/  EXIT ;  /* 0x000000000000794d */ /* 0x000fea0003800000 */
.L_x_46:
[----:B------:R-:W-:-:S09]  /*3b40*/  UISETP.NE.OR UP2, UPT, UR8, 0x3, !UP2 ;  /* 0x000000030800788c */ /* 0x000fd2000d745670 */
[----:B------:R-:W-:Y:S05]  /*3b50*/  BRA.U UP2, `(.L_x_65) ;  /* 0x0000000d02ac7547 */ /* 0x000fea000b800000 */
[----:B------:R-:W1:Y:S01]  /*3b60*/  LDC R0, c[0x0][0xb30] ;  /* 0x0002cc00ff007b82 */ /* 0x000e620000000800 */
[----:B------:R-:W2:Y:S01]  /*3b70*/  LDCU.64 UR8, c[0x0][0x888] ;  /* 0x00011100ff0877ac */ /* 0x000ea20008000a00 */
[----:B------:R-:W-:Y:S01]  /*3b80*/  IMAD.MOV.U32 R32, RZ, RZ, 0x1 ;  /* 0x00000001ff207424 */ /* 0x000fe200078e00ff */
[----:B------:R-:W-:Y:S01]  /*3b90*/  CS2R R28, SRZ ;  /* 0x00000000001c7805 */ /* 0x000fe2000001ff00 */
[----:B------:R-:W-:Y:S01]  /*3ba0*/  IMAD.MOV.U32 R25, RZ, RZ, 0x1000 ;  /* 0x00001000ff197424 */ /* 0x000fe200078e00ff */
[----:B------:R-:W4:Y:S03]  /*3bb0*/  LDCU.64 UR4, c[0x0][0x890] ;  /* 0x00011200ff0477ac */ /* 0x000f260008000a00 */
[----:B------:R-:W3:Y:S01]  /*3bc0*/  LDC R24, c[0x0][0x370] ;  /* 0x0000dc00ff187b82 */ /* 0x000ee20000000800 */
[----:B------:R-:W-:Y:S01]  /*3bd0*/  UMOV UR7, 0x400 ;  /* 0x0000040000077882 */ /* 0x000fe20000000000 */
[----:B------:R-:W-:-:S02]  /*3be0*/  UPLOP3.LUT UP1, UPT, UPT, UPT, UPT, 0x40, 0x4 ;  /* 0x000000000004789c */ /* 0x000fc40003f2e870 */
[----:B------:R-:W-:Y:S01]  /*3bf0*/  ULEA UR7, UR37, UR7, 0x18 ;  /* 0x0000000725077291 */ /* 0x000fe2000f8ec0ff */
[----:B------:R-:W-:-:S03]  /*3c00*/  UMOV UR13, URZ ;  /* 0x000000ff000d7c82 */ /* 0x000fc60008000000 */
[----:B------:R-:W3:Y:S01]  /*3c10*/  LDC R3, c[0x0][0xb0c] ;  /* 0x0002c300ff037b82 */ /* 0x000ee20000000800 */
[----:B--2---:R-:W-:Y:S02]  /*3c20*/  UISETP.NE.U32.AND UP3, UPT, UR8, URZ, UPT ;  /* 0x000000ff0800728c */ /* 0x004fe4000bf65070 */
[----:B----4-:R-:W-:-:S05]  /*3c30*/  UISETP.NE.U32.AND UP4, UPT, UR4, URZ, UPT ;  /* 0x000000ff0400728c */ /* 0x010fca000bf85070 */
[----:B------:R-:W2:Y:S01]  /*3c40*/  LDC R22, c[0x0][0xb20] ;  /* 0x0002c800ff167b82 */ /* 0x000ea20000000800 */
[----:B-1----:R-:W-:Y:S01]  /*3c50*/  ISETP.NE.AND P1, PT, R0, 0x1, PT ;  /* 0x000000010000780c */ /* 0x002fe20003f25270 */
[----:B------:R-:W-:Y:S02]  /*3c60*/  UISETP.NE.AND.EX UP3, UPT, UR9, URZ, UPT, UP3 ;  /* 0x000000ff0900728c */ /* 0x000fe4000bf65330 */
[----:B------:R-:W-:-:S04]  /*3c70*/  UISETP.NE.AND.EX UP4, UPT, UR5, URZ, UPT, UP4 ;  /* 0x000000ff0500728c */ /* 0x000fc8000bf85340 */
[----:B------:R-:W1:Y:S08]  /*3c80*/  LDC.64 R30, c[0x0][0x348] ;  /* 0x0000d200ff1e7b82 */ /* 0x000e700000000a00 */
[----:B------:R-:W4:Y:S08]  /*3c90*/  LDC.64 R14, c[0x0][0xb10] ;  /* 0x0002c400ff0e7b82 */ /* 0x000f300000000a00 */
[----:B------:R-:W1:Y:S08]  /*3ca0*/  LDC.64 R6, c[0x0][0xb18] ;  /* 0x0002c600ff067b82 */ /* 0x000e700000000a00 */
[----:B------:R-:W1:Y:S08]  /*3cb0*/  LDC.64 R4, c[0x0][0xb28] ;  /* 0x0002ca00ff047b82 */ /* 0x000e700000000a00 */
[----:B--23--:R-:W1:Y:S02]  /*3cc0*/  LDC R23, c[0x0][0x374] ;  /* 0x0000dd00ff177b82 */ /* 0x00ce640000000800 */
.L_x_74:
[C---:B------:R-:W-:Y:S02]  /*3cd0*/  LEA R0, R29.reuse, UR7, 0x3 ;  /* 0x000000071d007c11 */ /* 0x040fe4000f8e18ff */
[----:B------:R-:W-:Y:S02]  /*3ce0*/  SHF.L.U32 R2, R28, 0x1f, RZ ;  /* 0x0000001f1c027819 */ /* 0x000fe400000006ff */
[----:B------:R-:W-:Y:S02]  /*3cf0*/  LEA R16, R29, UR7, 0x4 ;  /* 0x000000071d107c11 */ /* 0x000fe4000f8e20ff */
[----:B--2---:R-:W2:Y:S02]  /*3d00*/  SYNCS.PHASECHK.TRANS64.TRYWAIT P0, [R0+URZ+0x60], R2 ;  /* 0x00006002000075a7 */ /* 0x004ea400080011ff */
[----:B--2---:R-:W-:Y:S05]  /*3d10*/  @!P0 BRA `(.L_x_66) ;  /* 0x0000003400ec8947 */ /* 0x004fea0003800000 */
.L_x_136:
[----:B------:R-:W-:Y:S01]  /*3d20*/  ISETP.GE.AND P0, PT, R26, 0x1, PT ;  /* 0x000000011a00780c */ /* 0x000fe20003f06270 */
[----:B------:R-:W3:Y:S01]  /*3d30*/  LDS.128 R16, [R16+0xf0] ;  /* 0x0000f00010107984 */ /* 0x000ee20000000c00 */
[----:B--2---:R-:W-:Y:S01]  /*3d40*/  VIADD R0, R0, 0x70 ;  /* 0x0000007000007836 */ /* 0x004fe20000000000 */
[----:B------:R-:W-:Y:S01]  /*3d50*/  @!PT LDS RZ, [RZ] ;  /* 0x00000000fffff984 */ /* 0x000fe20000000800 */
[----:B------:R-:W-:Y:S01]  /*3d60*/  @!PT LDS RZ, [RZ] ;  /* 0x00000000fffff984 */ /* 0x000fe20000000800 */
[----:B------:R-:W-:Y:S01]  /*3d70*/  @!PT LDS RZ, [RZ] ;  /* 0x00000000fffff984 */ /* 0x000fe20000000800 */
[----:B------:R-:W-:Y:S01]  /*3d80*/  @!PT LDS RZ, [RZ] ;  /* 0x00000000fffff984 */ /* 0x000fe20000000800 */
[----:B------:R2:W-:Y:S06]  /*3d90*/  MEMBAR.ALL.CTA ;  /* 0x0000000000007992 */ /* 0x0005ec0000008000 */
[----:B--2---:R-:W2:Y:S01]  /*3da0*/  FENCE.VIEW.ASYNC.S ;  /* 0x00000000000073c6 */ /* 0x004ea20000000000 */
[----:B------:R-:W-:Y:S04]  /*3db0*/  PRMT R0, RZ, 0x654, R0 ;  /* 0x00000654ff007816 */ /* 0x000fe80000000000 */
[----:B--2---:R2:W-:Y:S01]  /*3dc0*/  SYNCS.ARRIVE.TRANS64.RED.A1T0 RZ, [R0+URZ], RZ ;  /* 0x000000ff00ff79a7 */ /* 0x0045e200081004ff */
[----:B---3--:R-:W-:Y:S11]  /*3dd0*/  LOP3.LUT P3, RZ, R18, 0x1, RZ, 0xc0, !PT ;  /* 0x0000000112ff7812 */ /* 0x008ff6000786c0ff */
[----:B------:R-:W-:Y:S02]  /*3de0*/  @!UPT UIADD3 URZ, UPT, UPT, URZ, URZ, URZ ;  /* 0x000000fffffff290 */ /* 0x000fe4000fffe0ff */
[----:B------:R-:W-:Y:S02]  /*3df0*/  @P3 MOV R11, R16 ;  /* 0x00000010000b3202 */ /* 0x000fe40000000f00 */
[----:B------:R-:W-:Y:S01]  /*3e00*/  @P3 LOP3.LUT R10, R17, 0xffff, RZ, 0xc0, !PT ;  /* 0x0000ffff110a3812 */ /* 0x000fe200078ec0ff */
[----:B--2---:R-:W-:Y:S06]  /*3e10*/  @!P0 BRA `(.L_x_67) ;  /* 0x0000000000a48947 */ /* 0x004fec0003800000 */
[-C--:B-1----:R-:W-:Y:S01]  /*3e20*/  IMAD.HI.U32 R0, R23, R7.reuse, RZ ;  /* 0x0000000717007227 */ /* 0x082fe200078e00ff */
[----:B------:R-:W-:Y:S02]  /*3e30*/  ISETP.NE.AND P0, PT, R6, 0x1, PT ;  /* 0x000000010600780c */ /* 0x000fe40003f05270 */
[----:B------:R-:W-:Y:S01]  /*3e40*/  ISETP.NE.AND P2, PT, R26, 0x1, PT ;  /* 0x000000011a00780c */ /* 0x000fe20003f45270 */
[----:B----4-:R-:W-:Y:S01]  /*3e50*/  IMAD.HI.U32 R9, R24, R14, RZ ;  /* 0x0000000e18097227 */ /* 0x010fe200078e00ff */
[----:B------:R-:W-:Y:S02]  /*3e60*/  SHF.R.U32.HI R0, RZ, R22, R0 ;  /* 0x00000016ff007219 */ /* 0x000fe40000011600 */
[----:B------:R-:W-:Y:S01]  /*3e70*/  ISETP.NE.AND P4, PT, R3, 0x1, PT ;  /* 0x000000010300780c */ /* 0x000fe20003f85270 */
[----:B------:R-:W-:Y:S01]  /*3e80*/  IMAD.HI.U32 R13, R10, R7, RZ ;  /* 0x000000070a0d7227 */ /* 0x000fe200078e00ff */
[----:B------:R-:W-:Y:S02]  /*3e90*/  SHF.R.U32.HI R9, RZ, R15, R9 ;  /* 0x0000000fff097219 */ /* 0x000fe40000011609 */
[----:B------:R-:W-:Y:S01]  /*3ea0*/  SEL R0, R23, R0, !P0 ;  /* 0x0000000017007207 */ /* 0x000fe20004000000 */
[----:B------:R-:W-:Y:S01]  /*3eb0*/  IMAD.HI.U32 R12, R11, R14, RZ ;  /* 0x0000000e0b0c7227 */ /* 0x000fe200078e00ff */
[----:B------:R-:W-:Y:S03]  /*3ec0*/  SEL R9, R24, R9, !P4 ;  /* 0x0000000918097207 */ /* 0x000fe60006000000 */
[-C--:B------:R-:W-:Y:S01]  /*3ed0*/  IMAD.HI.U32 R8, R0, R4.reuse, RZ ;  /* 0x0000000400087227 */ /* 0x080fe200078e00ff */
[----:B------:R-:W-:Y:S03]  /*3ee0*/  SHF.R.U32.HI R12, RZ, R15, R12 ;  /* 0x0000000fff0c7219 */ /* 0x000fe6000001160c */
[----:B------:R-:W-:Y:S01]  /*3ef0*/  IMAD.HI.U32 R2, R9, R4, RZ ;  /* 0x0000000409027227 */ /* 0x000fe200078e00ff */
[-C--:B------:R-:W-:Y:S02]  /*3f00*/  @P2 SHF.R.U32.HI R0, RZ, R5.reuse, R8 ;  /* 0x00000005ff002219 */ /* 0x080fe40000011608 */
[----:B------:R-:W-:Y:S02]  /*3f10*/  SHF.R.U32.HI R8, RZ, R22, R13 ;  /* 0x00000016ff087219 */ /* 0x000fe4000001160d */
[----:B------:R-:W-:Y:S01]  /*3f20*/  @P2 SHF.R.U32.HI R9, RZ, R5, R2 ;  /* 0x00000005ff092219 */ /* 0x000fe20000011602 */
[----:B------:R-:W-:Y:S01]  /*3f30*/  IMAD R0, R26, R0, RZ ;  /* 0x000000001a007224 */ /* 0x000fe200078e02ff */
[----:B------:R-:W-:Y:S02]  /*3f40*/  SEL R8, R10, R8, !P0 ;  /* 0x000000080a087207 */ /* 0x000fe40004000000 */
[----:B------:R-:W-:Y:S01]  /*3f50*/  SEL R2, R11, R12, !P4 ;  /* 0x0000000c0b027207 */ /* 0x000fe20006000000 */
[----:B------:R-:W-:Y:S01]  /*3f60*/  IMAD R12, R26, R9, RZ ;  /* 0x000000091a0c7224 */ /* 0x000fe200078e02ff */
[C---:B------:R-:W-:Y:S01]  /*3f70*/  ISETP.GE.AND P0, PT, R8.reuse, R0, PT ;  /* 0x000000000800720c */ /* 0x040fe20003f06270 */
[----:B------:R-:W-:Y:S03]  /*3f80*/  IMAD.HI.U32 R0, R8, R4, RZ ;  /* 0x0000000408007227 */ /* 0x000fe600078e00ff */
[----:B------:R-:W-:Y:S02]  /*3f90*/  ISETP.GE.OR P0, PT, R2, R12, P0 ;  /* 0x0000000c0200720c */ /* 0x000fe40000706670 */
[-C--:B------:R-:W-:Y:S04]  /*3fa0*/  SHF.R.U32.HI R0, RZ, R5.reuse, R0 ;  /* 0x00000005ff007219 */ /* 0x080fe80000011600 */
[----:B------:R-:W-:Y:S05]  /*3fb0*/  SEL R13, R8, R0, !P2 ;  /* 0x00000000080d7207 */ /* 0x000fea0005000000 */
[----:B------:R-:W-:Y:S02]  /*3fc0*/  IMAD.MOV R12, RZ, RZ, -R13 ;  /* 0x000000ffff0c7224 */ /* 0x000fe400078e0a0d */
[----:B------:R-:W-:Y:S04]  /*3fd0*/  @!P0 IMAD.HI.U32 R0, R2, R4, RZ ;  /* 0x0000000402008227 */ /* 0x000fe800078e00ff */
[----:B------:R-:W-:Y:S01]  /*3fe0*/  IMAD R12, R26, R12, R8 ;  /* 0x0000000c1a0c7224 */ /* 0x000fe200078e0208 */
[----:B------:R-:W-:Y:S04]  /*3ff0*/  @!P0 SHF.R.U32.HI R0, RZ, R5, R0 ;  /* 0x00000005ff008219 */ /* 0x000fe80000011600 */
[----:B------:R-:W-:Y:S04]  /*4000*/  @!P0 SEL R0, R2, R0, !P2 ;  /* 0x0000000002008207 */ /* 0x000fe80005000000 */
[----:B------:R-:W-:Y:S01]  /*4010*/  @!P0 IADD3 R13, PT, PT, R13, -R0, RZ ;  /* 0x800000000d0d8210 */ /* 0x000fe20007ffe0ff */
[----:B------:R-:W-:Y:S01]  /*4020*/  @!P0 IMAD R0, R9, R12, R0 ;  /* 0x0000000c09008224 */ /* 0x000fe200078e0200 */
[----:B------:R-:W-:Y:S01]  /*4030*/  IADD3 R9, PT, PT, -R8, RZ, RZ ;  /* 0x000000ff08097210 */ /* 0x000fe20007ffe1ff */
[--C-:B------:R-:W-:Y:S02]  /*4040*/  IMAD.MOV R12, RZ, RZ, -R2.reuse ;  /* 0x000000ffff0c7224 */ /* 0x100fe400078e0a02 */
[----:B------:R-:W-:Y:S02]  /*4050*/  @!P0 IMAD R8, R13, R26, R2 ;  /* 0x0000001a0d088224 */ /* 0x000fe400078e0202 */
[----:B------:R-:W-:Y:S02]  /*4060*/  @!P0 IMAD.MOV.U32 R2, RZ, RZ, R0 ;  /* 0x000000ffff028224 */ /* 0x000fe400078e0000 */
[----:B------:R-:W-:Y:S02]  /*4070*/  IMAD R11, R3, R12, R11 ;  /* 0x0000000c030b7224 */ /* 0x000fe400078e020b */
[----:B------:R-:W-:Y:S02]  /*4080*/  IMAD R10, R6, R9, R10 ;  /* 0x00000009060a7224 */ /* 0x000fe400078e020a */
[----:B------:R-:W-:Y:S02]  /*4090*/  IMAD R11, R2, R3, R11 ;  /* 0x00000003020b7224 */ /* 0x000fe400078e020b */
[----:B------:R-:W-:Y:S02]  /*40a0*/  IMAD R10, R8, R6, R10 ;  /* 0x00000006080a7224 */ /* 0x000fe400078e020a */
.L_x_67:
[----:B------:R-:W-:Y:S05]  /*40b0*/  BRA.U UP1, `(.L_x_68) ;  /* 0x0000000101107547 */ /* 0x000fea000b800000 */
[----:B------:R-:W-:Y:S04]  /*40c0*/  MOV R2, UR6 ;  /* 0x0000000600027c02 */ /* 0x000fe80008000f00 */
[----:B------:R-:W-:Y:S04]  /*40d0*/  SHF.L.U32 R2, R2, 0x1f, RZ ;  /* 0x0000001f02027819 */ /* 0x000fe800000006ff */
[----:B------:R-:W2:Y:S02]  /*40e0*/  SYNCS.PHASECHK.TRANS64.TRYWAIT P0, [UR7+0x58], R2 ;  /* 0x00005802ff0075a7 */ /* 0x000ea40008001107 */
[----:B--2---:R-:W-:Y:S05]  /*40f0*/  @!P0 BRA `(.L_x_69) ;  /* 0x0000003400088947 */ /* 0x004fea0003800000 */
.L_x_68:
[----:B------:R-:W-:Y:S02]  /*4100*/  R2UR UR11, R21 ;  /* 0x00000000150b72ca */ /* 0x000fe400000e0000 */
[----:B------:R-:W-:Y:S02]  /*4110*/  R2UR UR10, R20 ;  /* 0x00000000140a72ca */ /* 0x000fe400000e0000 */
[----:B------:R-:W-:Y:S04]  /*4120*/  ISETP.NE.U32.AND P2, PT, RZ, UR4, PT ;  /* 0x00000004ff007c0c */ /* 0x000fe8000bf45070 */
[----:B------:R-:W-:Y:S05]  /*4130*/  ISETP.NE.AND.EX P2, PT, RZ, UR5, PT, P2 ;  /* 0x00000005ff007c0c */ /* 0x000fea000bf45320 */
[----:B------:R-:W-:Y:S02]  /*4140*/  USHF.L.U32 UR11, UR11, 0x6, URZ ;  /* 0x000000060b0b7899 */ /* 0x000fe400080006ff */
[----:B------:R-:W-:Y:S01]  /*4150*/  USHF.L.U32 UR10, UR10, 0x6, URZ ;  /* 0x000000060a0a7899 */ /* 0x000fe200080006ff */
[----:B------:R-:W-:Y:S11]  /*4160*/  BRA.U !UP4, `(.L_x_70) ;  /* 0x000000010c347547 */ /* 0x000ff6000b800000 */
[----:B------:R-:W-:Y:S01]  /*4170*/  UPLOP3.LUT UP0, UPT, UPT, UPT, UP3, 0x80, 0x8 ;  /* 0x000000000008789c */ /* 0x000fe20003f0f030 */
[----:B--2---:R-:W-:Y:S02]  /*4180*/  HFMA2 R0, -RZ, RZ, 0, 5.9604644775390625e-08 ;  /* 0x00000001ff007431 */ /* 0x004fe400000001ff */
[----:B------:R-:W-:Y:S03]  /*4190*/  IMAD.MOV.U32 R60, RZ, RZ, 0x1 ;  /* 0x00000001ff3c7424 */ /* 0x000fe600078e00ff */
[----:B------:R-:W-:Y:S05]  /*41a0*/  PLOP3.LUT P0, PT, PT, PT, UP0, 0x80, 0x8 ;  /* 0x000000000008781c */ /* 0x000fea0003f0f008 */
[----:B------:R-:W2:Y:S01]  /*41b0*/  @UP0 LDCU.64 UR14, c[0x0][0x888] ;  /* 0x00011100ff0e07ac */ /* 0x000ea20008000a00 */
[----:B------:R-:W-:Y:S07]  /*41c0*/  @UP0 UIMAD UR8, UR36, UR4, URZ ;  /* 0x00000004240802a4 */ /* 0x000fee000f8e02ff */
[----:B------:R-:W-:Y:S01]  /*41d0*/  @!P0 PRMT R60, R0, 0x7610, R60 ;  /* 0x00007610003c8816 */ /* 0x000fe2000000003c */
[----:B--2---:R-:W-:Y:S03]  /*41e0*/  @UP0 UIMAD.WIDE UR14, UR8, 0x4, UR14 ;  /* 0x00000004080e08a5 */ /* 0x004fe6000f8e020e */
[----:B------:R-:W2:Y:S03]  /*41f0*/  @!UP0 LDCU UR8, c[0x0][0x880] ;  /* 0x00011000ff0887ac */ /* 0x000ea60008000800 */
[----:B------:R-:W-:Y:S01]  /*4200*/  IMAD.U32 R8, RZ, RZ, UR14 ;  /* 0x0000000eff087e24 */ /* 0x000fe2000f8e00ff */
[----:B------:R-:W-:Y:S05]  /*4210*/  MOV R9, UR15 ;  /* 0x0000000f00097c02 */ /* 0x000fea0008000f00 */
[----:B-----5:R3:W5:Y:S02]  /*4220*/  @P0 LDG.E R35, desc[UR46][R8.64] ;  /* 0x0000002e08230981 */ /* 0x020764000c1e1900 */
[----:B--23--:R-:W-:Y:S07]  /*4230*/  @!P0 IMAD.U32 R35, RZ, RZ, UR8 ;  /* 0x00000008ff238e24 */ /* 0x00cfee000f8e00ff */
.L_x_70:
[----:B-----5:R-:W-:Y:S01]  /*4240*/  @!P2 FSETP.EQ.AND P0, PT, R35, RZ, PT ;  /* 0x000000ff2300a20b */ /* 0x020fe20003f02000 */
[----:B------:R-:W-:Y:S01]  /*4250*/  @!UPT UIADD3 URZ, UPT, UPT, URZ, URZ, URZ ;  /* 0x000000fffffff290 */ /* 0x000fe2000fffe0ff */
[----:B------:R-:W-:Y:S11]  /*4260*/  @!P2 BRA `(.L_x_71) ;  /* 0x000000000014a947 */ /* 0x000ff60003800000 */
[----:B------:R-:W-:Y:S02]  /*4270*/  LOP3.LUT P2, RZ, R60, 0xff, RZ, 0xc0, !PT ;  /* 0x000000ff3cff7812 */ /* 0x000fe4000784c0ff */
[----:B------:R-:W-:Y:S04]  /*4280*/  PLOP3.LUT P0, PT, PT, PT, UP0, 0x80, 0x8 ;  /* 0x000000000008781c */ /* 0x000fe80003f0f008 */
[----:B------:R-:W-:Y:S07]  /*4290*/  PLOP3.LUT P0, PT, P0, PT, PT, 0x8, 0x80 ;  /* 0x000000000080781c */ /* 0x000fee000070e170 */
[----:B------:R-:W-:Y:S11]  /*42a0*/  @P2 FSETP.EQ.AND P0, PT, R35, RZ, PT ;  /* 0x000000ff2300220b */ /* 0x000ff60003f02000 */
[----:B------:R-:W-:Y:S02]  /*42b0*/  @!UPT UIADD3 URZ, UPT, UPT, URZ, URZ, URZ ;  /* 0x000000fffffff290 */ /* 0x000fe4000fffe0ff */
.L_x_71:
[----:B------:R-:W-:Y:S01]  /*42c0*/  ULEA UR15, UR13, UR7, 0x3 ;  /* 0x000000070d0f7291 */ /* 0x000fe2000f8e18ff */
[----:B------:R-:W-:Y:S02]  /*42d0*/  SHF.L.U32 R9, R32, 0x1f, RZ ;  /* 0x0000001f20097819 */ /* 0x000fe400000006ff */
[----:B------:R-:W-:Y:S04]  /*42e0*/  ELECT P4, URZ, PT ;  /* 0x0000000000ff782f */ /* 0x000fe80003880000 */
[----:B------:R-:W-:Y:S02]  /*42f0*/  PLOP3.LUT P4, PT, P0, P4, PT, 0xf2, 0x2f ;  /* 0x00000000002f781c */ /* 0x000fe40000789e72 */
[----:B------:R-:W3:Y:S11]  /*4300*/  SYNCS.PHASECHK.TRANS64.TRYWAIT P2, [UR15+0x38], R9 ;  /* 0x00003809ff0075a7 */ /* 0x000ef6000804110f */
[----:B-1----:R-:W-:Y:S05]  /*4310*/  @!P4 IADD3 R8, P0, PT, R30, 0x580, RZ ;  /* 0x000005801e08c810 */ /* 0x002fea0007f1e0ff */
[----:B--2---:R-:W-:Y:S01]  /*4320*/  @!P4 IMAD.X R2, RZ, RZ, R31, P0 ;  /* 0x000000ffff02c224 */ /* 0x004fe200000e061f */
[----:B---3--:R-:W-:Y:S07]  /*4330*/  @!P2 BRA `(.L_x_72) ;  /* 0x000000300090a947 */ /* 0x008fee0003800000 */
.L_x_139:
[----:B------:R-:W2:Y:S01]  /*4340*/  LDC.64 R12, c[0x0][0xb18] ;  /* 0x0002c600ff0c7b82 */ /* 0x000ea20000000a00 */
[----:B------:R-:W-:Y:S01]  /*4350*/  @!P4 R2UR UR8, R2 ;  /* 0x000000000208c2ca */ /* 0x000fe200000e0000 */
[----:B------:R-:W-:Y:S01]  /*4360*/  VOTEU.ALL UP2, P4 ;  /* 0x0000000000ff7886 */ /* 0x000fe20002040000 */
[----:B------:R-:W-:Y:S01]  /*4370*/  @!P4 R2UR UR9, R8 ;  /* 0x000000000809c2ca */ /* 0x000fe200000e0000 */
[----:B------:R-:W-:Y:S01]  /*4380*/  VOTEU.ALL UP1, P4 ;  /* 0x0000000000ff7886 */ /* 0x000fe20002020000 */
[----:B-1----:R-:W-:Y:S03]  /*4390*/  @!P4 IMAD.MOV.U32 R0, RZ, RZ, 0x1000 ;  /* 0x00001000ff00c424 */ /* 0x002fe600078e00ff */
[----:B------:R-:W1:Y:S01]  /*43a0*/  @!P1 LDC R2, c[0x0][0xb0c] ;  /* 0x0002c300ff029b82 */ /* 0x000e620000000800 */
[----:B------:R-:W-:Y:S01]  /*43b0*/  UMOV UR20, 0x0 ;  /* 0x0000000000147882 */ /* 0x000fe20000000000 */
[----:B------:R-:W-:Y:S01]  /*43c0*/  UMOV UR21, 0x10000000 ;  /* 0x1000000000157882 */ /* 0x000fe20000000000 */
[----:B------:R-:W-:Y:S01]  /*43d0*/  UMOV UR12, UR36 ;  /* 0x00000024000c7c82 */ /* 0x000fe20008000000 */
[----:B------:R-:W-:Y:S01]  /*43e0*/  UIADD3 UR14, UPT, UPT, UR13, 0x1, URZ ;  /* 0x000000010d0e7890 */ /* 0x000fe2000fffe0ff */
[----:B------:R-:W-:Y:S01]  /*43f0*/  @P3 SHF.R.U32.HI R27, RZ, 0x10, R17 ;  /* 0x00000010ff1b3819 */ /* 0x000fe20000011611 */
[----:B------:R-:W-:Y:S02]  /*4400*/  VIADD R29, R29, 0x1 ;  /* 0x000000011d1d7836 */ /* 0x000fe40000000000 */
[----:B------:R-:W-:Y:S01]  /*4410*/  IMAD.U32 R9, RZ, RZ, UR8 ;  /* 0x00000008ff097e24 */ /* 0x000fe2000f8e00ff */
[----:B------:R-:W-:Y:S01]  /*4420*/  @!UP2 ULEA UR8, UR13, UR7, 0xc ;  /* 0x000000070d08a291 */ /* 0x000fe2000f8e60ff */
[----:B------:R-:W-:Y:S01]  /*4430*/  IMAD.U32 R8, RZ, RZ, UR9 ;  /* 0x00000009ff087e24 */ /* 0x000fe2000f8e00ff */
[----:B------:R-:W-:Y:S02]  /*4440*/  UIADD3 UR9, UPT, UPT, UR15, 0x20, URZ ;  /* 0x000000200f097890 */ /* 0x000fe4000fffe0ff */
[----:B------:R-:W-:Y:S01]  /*4450*/  @!P4 R2UR UR19, R9 ;  /* 0x000000000913c2ca */ /* 0x000fe200000e0000 */
[----:B------:R-:W-:Y:S01]  /*4460*/  @!UP2 UIADD3 UR8, UPT, UPT, UR8, 0x200, URZ ;  /* 0x000002000808a890 */ /* 0x000fe2000fffe0ff */
[----:B------:R-:W-:Y:S01]  /*4470*/  @!P4 R2UR UR18, R8 ;  /* 0x000000000812c2ca */ /* 0x000fe200000e0000 */
[----:B------:R-:W-:Y:S01]  /*4480*/  UISETP.NE.AND UP5, UPT, UR14, 0x3, UPT ;  /* 0x000000030e00788c */ /* 0x000fe2000bfa5270 */
[----:B------:R-:W3:Y:S01]  /*4490*/  LDC.64 R8, c[0x0][0xb10] ;  /* 0x0002c400ff087b82 */ /* 0x000ee20000000a00 */
[----:B------:R-:W-:Y:S02]  /*44a0*/  UPRMT UR16, UR37, 0x654, UR9 ;  /* 0x0000065425107896 */ /* 0x000fe40008000009 */
[----:B------:R-:W-:Y:S02]  /*44b0*/  USEL UR17, URZ, 0x1, UP5 ;  /* 0x00000001ff117887 */ /* 0x000fe4000a800000 */
[----:B------:R-:W-:Y:S04]  /*44c0*/  USEL UR14, UR14, URZ, UP5 ;  /* 0x000000ff0e0e7287 */ /* 0x000fe8000a800000 */
[----:B------:R-:W-:Y:S01]  /*44d0*/  ULEA UR13, UR14, UR7, 0x3 ;  /* 0x000000070e0d7291 */ /* 0x000fe2000f8e18ff */
[----:B------:R-:W-:Y:S01]  /*44e0*/  LOP3.LUT R32, R32, UR17, RZ, 0x3c, !PT ;  /* 0x0000001120207c12 */ /* 0x000fe2000f8e3cff */
[----:B------:R1:W-:Y:S01]  /*44f0*/  @!UP1 UTMALDG.3D [UR8], [UR18], desc[UR20] ;  /* 0x00001408120095b4 */ /* 0x0003e20008011000 */
[----:B------:R5:W-:Y:S02]  /*4500*/  @!P4 SYNCS.ARRIVE.TRANS64.RED.A0TR RZ, [UR15+0x20], R0 ;  /* 0x00002000ffffc9a7 */ /* 0x000be4000830040f */
[----:B------:R-:W-:Y:S01]  /*4510*/  SHF.L.U32 R20, R32, 0x1f, RZ ;  /* 0x0000001f20147819 */ /* 0x000fe200000006ff */
[C---:B---3--:R-:W-:Y:S01]  /*4520*/  @!P1 IMAD.HI.U32 R8, R11.reuse, R8, RZ ;  /* 0x000000080b089227 */ /* 0x048fe200078e00ff */
[----:B--2---:R-:W-:Y:S02]  /*4530*/  @!P1 ISETP.NE.AND P0, PT, R12, 0x1, PT ;  /* 0x000000010c00980c */ /* 0x004fe40003f05270 */
[----:B-1----:R-:W-:Y:S01]  /*4540*/  @!P1 ISETP.NE.AND P2, PT, R2, 0x1, PT ;  /* 0x000000010200980c */ /* 0x002fe20003f45270 */
[----:B------:R-:W-:Y:S01]  /*4550*/  SYNCS.ARRIVE.TRANS64.RED.A1T0 RZ, [UR16], RZ ;  /* 0x000000ffffff79a7 */ /* 0x000fe20008100410 */
[C---:B------:R-:W-:Y:S01]  /*4560*/  @!P1 IMAD.HI.U32 R13, R10.reuse, R13, RZ ;  /* 0x0000000d0a0d9227 */ /* 0x040fe200078e00ff */
[----:B------:R-:W-:Y:S04]  /*4570*/  @!P1 SHF.R.U32.HI R8, RZ, R9, R8 ;  /* 0x00000009ff089219 */ /* 0x000fe80000011608 */
[----:B------:R-:W-:Y:S01]  /*4580*/  @!P1 SEL R8, R11, R8, !P2 ;  /* 0x000000080b089207 */ /* 0x000fe20005000000 */
[----:B------:R-:W1:Y:S01]  /*4590*/  SYNCS.PHASECHK.TRANS64.TRYWAIT P5, [UR13+0x38], R20 ;  /* 0x00003814ff0075a7 */ /* 0x000e6200080a110d */
[----:B-----5:R-:W2:Y:S02]  /*45a0*/  @!P1 LDC R0, c[0x0][0xb20] ;  /* 0x0002c800ff009b82 */ /* 0x020ea40000000800 */
[----:B--2---:R-:W-:Y:S04]  /*45b0*/  @!P1 SHF.R.U32.HI R0, RZ, R0, R13 ;  /* 0x00000000ff009219 */ /* 0x004fe8000001160d */
[----:B------:R-:W-:Y:S05]  /*45c0*/  @!P1 SEL R9, R10, R0, !P0 ;  /* 0x000000000a099207 */ /* 0x000fea0004000000 */
[----:B------:R-:W-:Y:S02]  /*45d0*/  @!P1 IMAD.IADD R0, R9, 0x1, -R8 ;  /* 0x0000000109009824 */ /* 0x000fe400078e0a08 */
[----:B------:R-:W-:Y:S02]  /*45e0*/  @!P1 IMAD.IADD R8, R8, 0x1, -R9 ;  /* 0x0000000108089824 */ /* 0x000fe400078e0a09 */
[----:B------:R-:W-:Y:S02]  /*45f0*/  @!P1 IMAD R11, R0, R2, R11 ;  /* 0x00000002000b9224 */ /* 0x000fe400078e020b */
[----:B------:R-:W-:Y:S01]  /*4600*/  @!P1 IMAD R10, R8, R12, R10 ;  /* 0x0000000c080a9224 */ /* 0x000fe200078e020a */
[----:B-1----:R-:W-:Y:S06]  /*4610*/  @!P5 BRA `(.L_x_73) ;  /* 0x0000002c00f0d947 */ /* 0x002fec0003800000 */
.L_x_141:
[----:B------:R-:W-:Y:S01]  /*4620*/  @!P4 IADD3 R2, P0, PT, R30, 0x580, RZ ;  /* 0x000005801e02c810 */ /* 0x000fe20007f1e0ff */
[----:B------:R-:W-:Y:S01]  /*4630*/  UMOV UR18, 0x0 ;  /* 0x0000000000127882 */ /* 0x000fe20000000000 */
[----:B------:R-:W-:Y:S01]  /*4640*/  UMOV UR19, 0x10000000 ;  /* 0x1000000000137882 */ /* 0x000fe20000000000 */
[----:B------:R-:W-:Y:S01]  /*4650*/  VOTEU.ALL UP1, P4 ;  /* 0x0000000000ff7886 */ /* 0x000fe20002020000 */
[----:B------:R-:W-:Y:S01]  /*4660*/  @!P4 R2UR UR9, R2 ;  /* 0x000000000209c2ca */ /* 0x000fe200000e0000 */
[----:B-1----:R-:W-:Y:S01]  /*4670*/  @!P4 IMAD.X R0, RZ, RZ, R31, P0 ;  /* 0x000000ffff00c224 */ /* 0x002fe200000e061f */
[----:B------:R-:W-:Y:S01]  /*4680*/  UMOV UR12, UR36 ;  /* 0x00000024000c7c82 */ /* 0x000fe20008000000 */
[----:B------:R-:W-:Y:S01]  /*4690*/  @P3 R2UR UR36, R27 ;  /* 0x000000001b2432ca */ /* 0x000fe200000e0000 */
[----:B------:R-:W-:Y:S01]  /*46a0*/  @!UP1 ULEA UR15, UR14, UR7, 0xc ;  /* 0x000000070e0f9291 */ /* 0x000fe2000f8e60ff */
[----:B------:R-:W-:Y:S01]  /*46b0*/  ISETP.NE.AND P0, PT, R29, 0x2, PT ;  /* 0x000000021d00780c */ /* 0x000fe20003f05270 */
[----:B------:R-:W-:Y:S01]  /*46c0*/  @!UP1 UIADD3 UR10, UPT, UPT, UR10, 0x20, URZ ;  /* 0x000000200a0a9890 */ /* 0x000fe2000fffe0ff */
[----:B------:R-:W-:Y:S01]  /*46d0*/  @!P4 R2UR UR8, R0 ;  /* 0x000000000008c2ca */ /* 0x000fe200000e0000 */
[----:B------:R-:W-:Y:S01]  /*46e0*/  IMAD.IADD R20, R10, 0x1, R58 ;  /* 0x000000010a147824 */ /* 0x000fe200078e023a */
[----:B------:R-:W-:Y:S01]  /*46f0*/  SEL R0, RZ, 0x1, P0 ;  /* 0x00000001ff007807 */ /* 0x000fe20000000000 */
[----:B------:R-:W-:Y:S01]  /*4700*/  IMAD.IADD R21, R11, 0x1, R59 ;  /* 0x000000010b157824 */ /* 0x000fe200078e023b */
[----:B------:R-:W-:Y:S02]  /*4710*/  SEL R29, R29, RZ, P0 ;  /* 0x000000ff1d1d7207 */ /* 0x000fe40000000000 */
[----:B------:R-:W-:Y:S01]  /*4720*/  IMAD.U32 R8, RZ, RZ, UR9 ;  /* 0x00000009ff087e24 */ /* 0x000fe2000f8e00ff */
[----:B------:R-:W-:Y:S01]  /*4730*/  UIADD3 UR9, UPT, UPT, UR13, 0x20, URZ ;  /* 0x000000200d097890 */ /* 0x000fe2000fffe0ff */
[----:B------:R-:W-:Y:S03]  /*4740*/  LOP3.LUT R28, R28, R0, RZ, 0x3c, !PT ;  /* 0x000000001c1c7212 */ /* 0x000fe600078e3cff */
[----:B------:R-:W-:Y:S02]  /*4750*/  @!P4 R2UR UR16, R8 ;  /* 0x000000000810c2ca */ /* 0x000fe400000e0000 */
[----:B------:R-:W-:Y:S01]  /*4760*/  IMAD.U32 R9, RZ, RZ, UR8 ;  /* 0x00000008ff097e24 */ /* 0x000fe2000f8e00ff */
[----:B------:R-:W-:Y:S01]  /*4770*/  @!UP1 UIADD3 UR8, UPT, UPT, UR15, 0x200, URZ ;  /* 0x000002000f089890 */ /* 0x000fe2000fffe0ff */
[----:B------:R-:W-:Y:S01]  /*4780*/  VOTEU.ALL UP1, P4 ;  /* 0x0000000000ff7886 */ /* 0x000fe20002020000 */
[----:B------:R-:W-:Y:S02]  /*4790*/  UPRMT UR15, UR37, 0x654, UR9 ;  /* 0x00000654250f7896 */ /* 0x000fe40008000009 */
[----:B------:R-:W-:Y:S11]  /*47a0*/  @!P4 R2UR UR17, R9 ;  /* 0x000000000911c2ca */ /* 0x000ff600000e0000 */
[----:B------:R-:W-:Y:S02]  /*47b0*/  @!UPT UIADD3 URZ, UPT, UPT, URZ, URZ, URZ ;  /* 0x000000fffffff290 */ /* 0x000fe4000fffe0ff */
[----:B------:R2:W-:Y:S01]  /*47c0*/  @!UP1 UTMALDG.3D [UR8], [UR16], desc[UR18] ;  /* 0x00001208100095b4 */ /* 0x0005e20008011000 */
[----:B------:R2:W-:Y:S01]  /*47d0*/  @!P4 SYNCS.ARRIVE.TRANS64.RED.A0TR RZ, [UR13+0x20], R25 ;  /* 0x00002019ffffc9a7 */ /* 0x0005e2000830040d */
[----:B------:R-:W-:Y:S04]  /*47e0*/  UIADD3 UR13, UPT, UPT, UR14, 0x1, URZ ;  /* 0x000000010e0d7890 */ /* 0x000fe8000fffe0ff */
[----:B------:R-:W-:Y:S04]  /*47f0*/  UISETP.NE.AND UP1, UPT, UR13, 0x3, UPT ;  /* 0x000000030d00788c */ /* 0x000fe8000bf25270 */
[----:B------:R-:W-:Y:S02]  /*4800*/  USEL UR14, URZ, 0x1, UP1 ;  /* 0x00000001ff0e7887 */ /* 0x000fe40008800000 */
[----:B------:R-:W-:Y:S02]  /*4810*/  USEL UR13, UR13, URZ, UP1 ;  /* 0x000000ff0d0d7287 */ /* 0x000fe40008800000 */
[----:B------:R-:W-:Y:S02]  /*4820*/  UPLOP3.LUT UP1, UPT, UPT, UPT, UPT, 0x80, 0x8 ;  /* 0x000000000008789c */ /* 0x000fe40003f2f070 */
[----:B------:R-:W-:Y:S01]  /*4830*/  LOP3.LUT R32, R32, UR14, RZ, 0x3c, !PT ;  /* 0x0000000e20207c12 */ /* 0x000fe2000f8e3cff */
[----:B------:R-:W-:Y:S01]  /*4840*/  SYNCS.ARRIVE.TRANS64.RED.A1T0 RZ, [UR15], RZ ;  /* 0x000000ffffff79a7 */ /* 0x000fe2000810040f */
[----:B------:R-:W-:Y:S07]  /*4850*/  @P3 BRA `(.L_x_74) ;  /* 0xfffffff4001c3947 */ /* 0x000fee000383ffff */
[----:B------:R-:W-:Y:S01]  /*4860*/  UIADD3 UR7, UPT, UPT, UR7, 0x38, URZ ;  /* 0x0000003807077890 */ /* 0x000fe2000fffe0ff */
[----:B------:R-:W-:-:S03]  /*4870*/  SHF.L.U32 R2, R32, 0x1f, RZ ;  /* 0x0000001f20027819 */ /* 0x000fc600000006ff */
[----:B------:R-:W-:-:S09]  /*4880*/  ULEA UR4, UR13, UR7, 0x3 ;  /* 0x000000070d047291 */ /* 0x000fd2000f8e18ff */
[----:B------:R-:W1:Y:S02]  /*4890*/  SYNCS.PHASECHK.TRANS64.TRYWAIT P0, [UR4], R2 ;  /* 0x00000002ff0075a7 */ /* 0x000e640008001104 */
[----:B-1----:R-:W-:Y:S05]  /*48a0*/  @!P0 BRA `(.L_x_75) ;  /* 0x0000002c00648947 */ /* 0x002fea0003800000 */
.L_x_143:
        /* <DEDUP_REMOVED lines=9> */
.L_x_145:
[----:B------:R-:W-:-:S04]  /*4940*/  UIADD3 UR5, UPT, UPT, UR5, 0x1, URZ ;  /* 0x0000000105057890 */ /* 0x000fc8000fffe0ff */
[----:B------:R-:W-:-:S04]  /*4950*/  UISETP.NE.AND UP0, UPT, UR5, 0x3, UPT ;  /* 0x000000030500788c */ /* 0x000fc8000bf05270 */
[----:B------:R-:W-:Y:S02]  /*4960*/  USEL UR4, URZ, 0x1, UP0 ;  /* 0x00000001ff047887 */ /* 0x000fe40008000000 */
[----:B------:R-:W-:-:S04]  /*4970*/  USEL UR5, UR5, URZ, UP0 ;  /* 0x000000ff05057287 */ /* 0x000fc80008000000 */
[----:B------:R-:W-:Y:S01]  /*4980*/  ULEA UR5, UR5, UR7, 0x3 ;  /* 0x0000000705057291 */ /* 0x000fe2000f8e18ff */
[----:B-1----:R-:W-:-:S04]  /*4990*/  LOP3.LUT R2, R32, UR4, RZ, 0x3c, !PT ;  /* 0x0000000420027c12 */ /* 0x002fc8000f8e3cff */
[----:B------:R-:W-:Y:S01]  /*49a0*/  SHF.L.U32 R2, R2, 0x1f, RZ ;  /* 0x0000001f02027819 */ /* 0x000fe200000006ff */
[----:B------:R-:W-:-:S07]  /*49b0*/  IMAD.U32 R0, RZ, RZ, UR5 ;  /* 0x00000005ff007e24 */ /* 0x000fce000f8e00ff */
.L_x_77:
[----:B-1----:R1:W3:Y:S02]  /*49c0*/  SYNCS.PHASECHK.TRANS64.TRYWAIT P0, [R0+URZ], R2 ;  /* 0x00000002000075a7 */ /* 0x0022e400080011ff */
[----:B---3--:R-:W-:Y:S05]  /*49d0*/  @!P0 NANOSLEEP.SYNCS 0x989680 ;  /* 0x009896800000895d */ /* 0x008fea0003900000 */
[----:B------:R-:W3:Y:S02]  /*49e0*/  @!P0 SYNCS.PHASECHK.TRANS64 P0, [R0+URZ], R2 ;  /* 0x00000002000085a7 */ /* 0x000ee400080010ff */
[----:B--23--:R-:W-:Y:S05]  /*49f0*/  @P0 EXIT ;  /* 0x000000000000094d */ /* 0x00cfea0003800000 */
[----:B------:R-:W-:Y:S05]  /*4a00*/  BRA `(.L_x_77) ;  /* 0xfffffffc00ec7947 */ /* 0x000fea000383ffff */
.L_x_65:
[----:B------:R-:W-:-:S06]  /*4a10*/  UISETP.GE.AND UP1, UPT, UR8, 0x4, UPT ;  /* 0x000000040800788c */ /* 0x000fcc000bf26270 */
[----:B------:R-:W-:-:S13]  /*4a20*/  PLOP3.LUT P0, PT, PT, PT, UP1, 0x80, 0x8 ;  /* 0x000000000008781c */ /* 0x000fda0003f0f018 */
[----:B------:R-:W-:Y:S05]  /*4a30*/  @!P0 EXIT ;  /* 0x000000000000894d */ /* 0x000fea0003800000 */
[----:B------:R-:W-:Y:S01]  /*4a40*/  BAR.SYNC.DEFER_BLOCKING 0x6, 0xa0 ;  /* 0x0182800000007b1d */ /* 0x000fe20000010000 */
[C---:B------:R-:W-:Y:S01]  /*4a50*/  IMAD.SHL.U32 R3, R70.reuse, 0x20, RZ ;  /* 0x0000002046037824 */ /* 0x040fe200078e00ff */
[----:B------:R-:W-:Y:S01]  /*4a60*/  SHF.R.U32.HI R4, RZ, 0x1, R70 ;  /* 0x00000001ff047819 */ /* 0x000fe20000011646 */
[C---:B------:R-:W-:Y:S01]  /*4a70*/  IMAD.SHL.U32 R64, R70.reuse, 0x10, RZ ;  /* 0x0000001046407824 */ /* 0x040fe200078e00ff */
[C---:B------:R-:W-:Y:S01]  /*4a80*/  LOP3.LUT P0, RZ, R70.reuse, 0x4, RZ, 0xc0, !PT ;  /* 0x0000000446ff7812 */ /* 0x040fe2000780c0ff */
[----:B------:R-:W-:Y:S01]  /*4a90*/  IMAD.U32 R32, R70, 0x10000, RZ ;  /* 0x0001000046207824 */ /* 0x000fe200078e00ff */
[----:B------:R-:W-:Y:S02]  /*4aa0*/  UMOV UR48, 0x400 ;  /* 0x0000040000307882 */ /* 0x000fe40000000000 */
[----:B------:R-:W1:Y:S01]  /*4ab0*/  LDC R63, c[0x0][0x370] ;  /* 0x0000dc00ff3f7b82 */ /* 0x000e620000000800 */
[----:B------:R-:W-:Y:S01]  /*4ac0*/  ULEA UR48, UR37, UR48, 0x18 ;  /* 0x0000003025307291 */ /* 0x000fe2000f8ec0ff */
[----:B------:R-:W-:Y:S01]  /*4ad0*/  LOP3.LUT R2, R3, 0xc0, RZ, 0xc0, !PT ;  /* 0x000000c003027812 */ /* 0x000fe200078ec0ff */
[----:B------:R-:W-:Y:S01]  /*4ae0*/  IMAD.MOV.U32 R69, RZ, RZ, 0x10 ;  /* 0x00000010ff457424 */ /* 0x000fe200078e00ff */
[----:B------:R-:W-:Y:S01]  /*4af0*/  LOP3.LUT R64, R64, 0x600, RZ, 0xc0, !PT ;  /* 0x0000060040407812 */ /* 0x000fe200078ec0ff */
[----:B------:R-:W-:Y:S01]  /*4b00*/  IMAD.MOV.U32 R31, RZ, RZ, RZ ;  /* 0x000000ffff1f7224 */ /* 0x000fe200078e00ff */
[----:B------:R-:W-:Y:S01]  /*4b10*/  LOP3.LUT R4, R2, 0x8, R4, 0xf8, !PT ;  /* 0x0000000802047812 */ /* 0x000fe200078ef804 */
[----:B------:R-:W-:Y:S01]  /*4b20*/  IMAD.SHL.U32 R2, R70, 0x4, RZ ;  /* 0x0000000446027824 */ /* 0x000fe200078e00ff */
[----:B------:R-:W2:Y:S01]  /*4b30*/  LDC R28, c[0x0][0xb0c] ;  /* 0x0002c300ff1c7b82 */ /* 0x000ea20000000800 */
[--C-:B------:R-:W-:Y:S01]  /*4b40*/  LOP3.LUT R64, R64, 0x20, R3.reuse, 0xf8, !PT ;  /* 0x0000002040407812 */ /* 0x100fe200078ef803 */
[----:B------:R-:W-:Y:S01]  /*4b50*/  IMAD.MOV.U32 R68, RZ, RZ, RZ ;  /* 0x000000ffff447224 */ /* 0x000fe200078e00ff */
[----:B------:R-:W-:Y:S01]  /*4b60*/  LOP3.LUT R32, R32, 0x600000, RZ, 0xc0, !PT ;  /* 0x0060000020207812 */ /* 0x000fe200078ec0ff */
[----:B------:R-:W-:Y:S01]  /*4b70*/  IMAD.MOV.U32 R73, RZ, RZ, RZ ;  /* 0x000000ffff497224 */ /* 0x000fe200078e00ff */
[----:B------:R-:W-:Y:S01]  /*4b80*/  LOP3.LUT R2, R4, 0x18, R2, 0x78, !PT ;  /* 0x0000001804027812 */ /* 0x000fe200078e7802 */
[----:B------:R-:W-:Y:S01]  /*4b90*/  IMAD.MOV.U32 R67, RZ, RZ, RZ ;  /* 0x000000ffff437224 */ /* 0x000fe200078e00ff */
[----:B------:R-:W-:Y:S01]  /*4ba0*/  LOP3.LUT R64, R64, 0x100, R3, 0xf8, !PT ;  /* 0x0000010040407812 */ /* 0x000fe200078ef803 */
[----:B------:R-:W4:Y:S01]  /*4bb0*/  LDC R61, c[0x0][0xb20] ;  /* 0x0002c800ff3d7b82 */ /* 0x000f220000000800 */
[----:B------:R-:W3:Y:S01]  /*4bc0*/  LDS R0, [UR48+0x110] ;  /* 0x00011030ff007984 */ /* 0x000ee20008000800 */
[----:B------:R-:W-:Y:S01]  /*4bd0*/  LOP3.LUT R70, R70, 0x60, RZ, 0xc0, !PT ;  /* 0x0000006046467812 */ /* 0x000fe200078ec0ff */
[----:B------:R-:W1:Y:S01]  /*4be0*/  LDCU.64 UR54, c[0x0][0x348] ;  /* 0x00006900ff3677ac */ /* 0x000e620008000a00 */
[----:B------:R-:W-:-:S02]  /*4bf0*/  LOP3.LUT R64, R64, R2, RZ, 0xfc, !PT ;  /* 0x0000000240407212 */ /* 0x000fc400078efcff */
[----:B------:R-:W-:Y:S01]  /*4c00*/  SEL R69, R69, 0xfffffff0, !P0 ;  /* 0xfffffff045457807 */ /* 0x000fe20004000000 */
[----:B------:R-:W1:Y:S01]  /*4c10*/  LDCU.64 UR38, c[0x0][0x888] ;  /* 0x00011100ff2677ac */ /* 0x000e620008000a00 */
[----:B------:R-:W1:Y:S01]  /*4c20*/  LDC R27, c[0x0][0xb30] ;  /* 0x0002cc00ff1b7b82 */ /* 0x000e620000000800 */
[----:B------:R-:W1:Y:S01]  /*4c30*/  LDCU.64 UR44, c[0x0][0x890] ;  /* 0x00011200ff2c77ac */ /* 0x000e620008000a00 */
[----:B------:R-:W-:-:S06]  /*4c40*/  UMOV UR51, 0x1 ;  /* 0x0000000100337882 */ /* 0x000fcc0000000000 */
[----:B------:R-:W1:Y:S01]  /*4c50*/  LDC.64 R56, c[0x0][0xb10] ;  /* 0x0002c400ff387b82 */ /* 0x000e620000000a00 */
[----:B------:R-:W-:Y:S01]  /*4c60*/  UMOV UR56, URZ ;  /* 0x000000ff00387c82 */ /* 0x000fe20008000000 */
[----:B------:R-:W-:Y:S01]  /*4c70*/  UIADD3 UR52, UPT, UPT, UR48, 0x200, URZ ;  /* 0x0000020030347890 */ /* 0x000fe2000fffe0ff */
[----:B------:R-:W-:Y:S01]  /*4c80*/  UMOV UR50, URZ ;  /* 0x000000ff00327c82 */ /* 0x000fe20008000000 */
[----:B------:R-:W-:-:S04]  /*4c90*/  UMOV UR49, URZ ;  /* 0x000000ff00317c82 */ /* 0x000fc80008000000 */
[----:B------:R-:W1:Y:S08]  /*4ca0*/  LDC.64 R24, c[0x0][0xb18] ;  /* 0x0002c600ff187b82 */ /* 0x000e700000000a00 */
[----:B------:R-:W1:Y:S08]  /*4cb0*/  LDC.64 R22, c[0x0][0xb28] ;  /* 0x0002ca00ff167b82 */ /* 0x000e700000000a00 */
[----:B------:R-:W1:Y:S01]  /*4cc0*/  LDC.64 R54, c[0x0][0x8b0] ;  /* 0x00022c00ff367b82 */ /* 0x000e620000000a00 */
[----:B---3--:R-:W-:-:S07]  /*4cd0*/  IMAD.IADD R32, R0, 0x1, R32 ;  /* 0x0000000100207824 */ /* 0x008fce00078e0220 */
[----:B------:R-:W3:Y:S08]  /*4ce0*/  LDC.64 R52, c[0x0][0x8a8] ;  /* 0x00022a00ff347b82 */ /* 0x000ef00000000a00 */
[----:B--2-4-:R-:W1:Y:S02]  /*4cf0*/  LDC R62, c[0x0][0x374] ;  /* 0x0000dd00ff3e7b82 */ /* 0x014e640000000800 */
.L_x_108:
[----:B------:R-:W-:Y:S02]  /*4d00*/  LEA R0, R73, UR48, 0x3 ;  /* 0x0000003049007c11 */ /* 0x000fe4000f8e18ff */
[----:B------:R-:W-:Y:S02]  /*4d10*/  SHF.L.U32 R2, R67, 0x1f, RZ ;  /* 0x0000001f43027819 */ /* 0x000fe400000006ff */
[----:B-1----:R-:W-:Y:S02]  /*4d20*/  LEA R16, R73, UR48, 0x4 ;  /* 0x0000003049107c11 */ /* 0x002fe4000f8e20ff */
[----:B------:R-:W2:Y:S02]  /*4d30*/  SYNCS.PHASECHK.TRANS64.TRYWAIT P0, [R0+URZ+0x60], R2 ;  /* 0x00006002000075a7 */ /* 0x000ea400080011ff */
[----:B--2---:R-:W-:Y:S05]  /*4d40*/  @!P0 BRA `(.L_x_78) ;  /* 0x00000028006c8947 */ /* 0x004fea0003800000 */
.L_x_146:
[----:B------:R-:W4:Y:S01]  /*4d50*/  LDC.64 R10, c[0x0][0xb10] ;  /* 0x0002c400ff0a7b82 */ /* 0x000f220000000a00 */
[----:B------:R-:W3:Y:S01]  /*4d60*/  LDS.128 R16, [R16+0xf0] ;  /* 0x0000f00010107984 */ /* 0x000ee20000000c00 */
[----:B-1----:R-:W-:Y:S01]  /*4d70*/  ISETP.NE.AND P1, PT, R27, 0x1, PT ;  /* 0x000000011b00780c */ /* 0x002fe20003f25270 */
[----:B--2---:R-:W-:Y:S01]  /*4d80*/  VIADD R0, R0, 0x70 ;  /* 0x0000007000007836 */ /* 0x004fe20000000000 */
[----:B------:R-:W-:Y:S04]  /*4d90*/  ISETP.GE.AND P0, PT, R26, 0x1, PT ;  /* 0x000000011a00780c */ /* 0x000fe80003f06270 */
[----:B------:R-:W1:Y:S01]  /*4da0*/  LDC.64 R8, c[0x0][0xb18] ;  /* 0x0002c600ff087b82 */ /* 0x000e620000000a00 */
[----:B------:R-:W-:Y:S01]  /*4db0*/  PRMT R0, RZ, 0x654, R0 ;  /* 0x00000654ff007816 */ /* 0x000fe20000000000 */
[----:B------:R-:W-:Y:S01]  /*4dc0*/  @!PT LDS RZ, [RZ] ;  /* 0x00000000fffff984 */ /* 0x000fe20000000800 */
[----:B------:R-:W-:Y:S01]  /*4dd0*/  @!PT LDS RZ, [RZ] ;  /* 0x00000000fffff984 */ /* 0x000fe20000000800 */
[----:B------:R-:W-:Y:S01]  /*4de0*/  @!PT LDS RZ, [RZ] ;  /* 0x00000000fffff984 */ /* 0x000fe20000000800 */
[----:B------:R-:W-:Y:S01]  /*4df0*/  @!PT LDS RZ, [RZ] ;  /* 0x00000000fffff984 */ /* 0x000fe20000000800 */
[----:B------:R2:W-:Y:S06]  /*4e00*/  MEMBAR.ALL.CTA ;  /* 0x0000000000007992 */ /* 0x0005ec0000008000 */
[----:B--2---:R-:W2:Y:S01]  /*4e10*/  FENCE.VIEW.ASYNC.S ;  /* 0x00000000000073c6 */ /* 0x004ea20000000000 */
[----:B------:R-:W1:Y:S08]  /*4e20*/  @!P1 LDC R12, c[0x0][0xb20] ;  /* 0x0002c800ff0c9b82 */ /* 0x000e700000000800 */
[----:B------:R-:W1:Y:S01]  /*4e30*/  @!P1 LDC R7, c[0x0][0xb0c] ;  /* 0x0002c300ff079b82 */ /* 0x000e620000000800 */
[----:B--2---:R2:W-:Y:S01]  /*4e40*/  SYNCS.ARRIVE.TRANS64.RED.A1T0 RZ, [R0+URZ], RZ ;  /* 0x000000ff00ff79a7 */ /* 0x0045e200081004ff */
[----:B---3--:R-:W-:Y:S04]  /*4e50*/  LOP3.LUT P4, RZ, R18, 0x1, RZ, 0xc0, !PT ;  /* 0x0000000112ff7812 */ /* 0x008fe8000788c0ff */
[----:B------:R-:W-:Y:S09]  /*4e60*/  P2R R71, PR, RZ, 0x10 ;  /* 0x00000010ff477803 */ /* 0x000ff20000000000 */
[----:B------:R-:W-:Y:S02]  /*4e70*/  @P4 MOV R30, R16 ;  /* 0x00000010001e4202 */ /* 0x000fe40000000f00 */
[----:B------:R-:W-:Y:S01]  /*4e80*/  @P4 LOP3.LUT R29, R17, 0xffff, RZ, 0xc0, !PT ;  /* 0x0000ffff111d4812 */ /* 0x000fe200078ec0ff */
[----:B--2-4-:R-:W-:Y:S06]  /*4e90*/  @!P0 BRA `(.L_x_79) ;  /* 0x0000000000a48947 */ /* 0x014fec0003800000 */
[----:B------:R-:W-:Y:S01]  /*4ea0*/  IMAD.HI.U32 R0, R62, R25, RZ ;  /* 0x000000193e007227 */ /* 0x000fe200078e00ff */
[----:B------:R-:W-:Y:S02]  /*4eb0*/  ISETP.NE.AND P0, PT, R24, 0x1, PT ;  /* 0x000000011800780c */ /* 0x000fe40003f05270 */
[----:B------:R-:W-:Y:S01]  /*4ec0*/  ISETP.NE.AND P2, PT, R26, 0x1, PT ;  /* 0x000000011a00780c */ /* 0x000fe20003f45270 */
[----:B------:R-:W-:Y:S01]  /*4ed0*/  IMAD.HI.U32 R4, R63, R56, RZ ;  /* 0x000000383f047227 */ /* 0x000fe200078e00ff */
[----:B------:R-:W-:Y:S02]  /*4ee0*/  SHF.R.U32.HI R0, RZ, R61, R0 ;  /* 0x0000003dff007219 */ /* 0x000fe40000011600 */
[----:B------:R-:W-:Y:S01]  /*4ef0*/  ISETP.NE.AND P3, PT, R28, 0x1, PT ;  /* 0x000000011c00780c */ /* 0x000fe20003f65270 */
[----:B------:R-:W-:Y:S01]  /*4f00*/  IMAD.HI.U32 R6, R29, R25, RZ ;  /* 0x000000191d067227 */ /* 0x000fe200078e00ff */
[-C--:B------:R-:W-:Y:S02]  /*4f10*/  SHF.R.U32.HI R4, RZ, R57.reuse, R4 ;  /* 0x00000039ff047219 */ /* 0x080fe40000011604 */
[----:B------:R-:W-:Y:S01]  /*4f20*/  SEL R0, R62, R0, !P0 ;  /* 0x000000003e007207 */ /* 0x000fe20004000000 */
[----:B------:R-:W-:Y:S01]  /*4f30*/  IMAD.HI.U32 R5, R30, R56, RZ ;  /* 0x000000381e057227 */ /* 0x000fe200078e00ff */
[----:B------:R-:W-:Y:S03]  /*4f40*/  SEL R4, R63, R4, !P3 ;  /* 0x000000043f047207 */ /* 0x000fe60005800000 */
[-C--:B------:R-:W-:Y:S01]  /*4f50*/  IMAD.HI.U32 R3, R0, R22.reuse, RZ ;  /* 0x0000001600037227 */ /* 0x080fe200078e00ff */
[----:B------:R-:W-:Y:S03]  /*4f60*/  SHF.R.U32.HI R5, RZ, R57, R5 ;  /* 0x00000039ff057219 */ /* 0x000fe60000011605 */
[----:B------:R-:W-:Y:S01]  /*4f70*/  IMAD.HI.U32 R2, R4, R22, RZ ;  /* 0x0000001604027227 */ /* 0x000fe200078e00ff */
[----:B------:R-:W-:Y:S02]  /*4f80*/  @P2 SHF.R.U32.HI R0, RZ, R23, R3 ;  /* 0x00000017ff002219 */ /* 0x000fe40000011603 */
[----:B------:R-:W-:Y:S02]  /*4f90*/  SHF.R.U32.HI R3, RZ, R61, R6 ;  /* 0x0000003dff037219 */ /* 0x000fe40000011606 */
[----:B------:R-:W-:Y:S01]  /*4fa0*/  @P2 SHF.R.U32.HI R4, RZ, R23, R2 ;  /* 0x00000017ff042219 */ /* 0x000fe20000011602 */
[----:B------:R-:W-:Y:S01]  /*4fb0*/  IMAD R0, R26, R0, RZ ;  /* 0x000000001a007224 */ /* 0x000fe200078e02ff */
[----:B------:R-:W-:Y:S02]  /*4fc0*/  SEL R3, R29, R3, !P0 ;  /* 0x000000031d037207 */ /* 0x000fe40004000000 */
[----:B------:R-:W-:Y:S01]  /*4fd0*/  SEL R2, R30, R5, !P3 ;  /* 0x000000051e027207 */ /* 0x000fe20005800000 */
[----:B------:R-:W-:Y:S01]  /*4fe0*/  IMAD R5, R26, R4, RZ ;  /* 0x000000041a057224 */ /* 0x000fe200078e02ff */
[C---:B------:R-:W-:Y:S01]  /*4ff0*/  ISETP.GE.AND P0, PT, R3.reuse, R0, PT ;  /* 0x000000000300720c */ /* 0x040fe20003f06270 */
[C---:B------:R-:W-:Y:S03]  /*5000*/  IMAD.HI.U32 R0, R3.reuse, R22, RZ ;  /* 0x0000001603007227 */ /* 0x040fe600078e00ff */
[C---:B------:R-:W-:Y:S02]  /*5010*/  ISETP.GE.OR P0, PT, R2.reuse, R5, P0 ;  /* 0x000000050200720c */ /* 0x040fe40000706670 */
[----:B------:R-:W-:Y:S04]  /*5020*/  SHF.R.U32.HI R0, RZ, R23, R0 ;  /* 0x00000017ff007219 */ /* 0x000fe80000011600 */
[C---:B------:R-:W-:Y:S05]  /*5030*/  SEL R6, R3.reuse, R0, !P2 ;  /* 0x0000000003067207 */ /* 0x040fea0005000000 */
        /* <DEDUP_REMOVED lines=14> */
[----:B------:R-:W-:Y:S07]  /*5120*/  IMAD R29, R3, R24, R29 ;  /* 0x00000018031d7224 */ /* 0x000fee00078e021d */
.L_x_79:
[----:B-1----:R-:W-:Y:S01]  /*5130*/  @!P1 ISETP.NE.AND P0, PT, R8, 0x1, PT ;  /* 0x000000010800980c */ /* 0x002fe20003f05270 */
[----:B------:R-:W-:Y:S01]  /*5140*/  @!P1 IMAD.HI.U32 R0, R30, R10, RZ ;  /* 0x0000000a1e009227 */ /* 0x000fe200078e00ff */
[----:B------:R-:W-:Y:S01]  /*5150*/  @!P1 ISETP.NE.AND P2, PT, R7, 0x1, PT ;  /* 0x000000010700980c */ /* 0x000fe20003f45270 */
[----:B------:R-:W-:Y:S01]  /*5160*/  ULOP3.LUT UP0, URZ, UR52, 0x1b0, URZ, 0xc0, !UPT ;  /* 0x000001b034ff7892 */ /* 0x000fe2000f80c0ff */
[----:B------:R-:W-:Y:S01]  /*5170*/  R2UR UR42, R21 ;  /* 0x00000000152a72ca */ /* 0x000fe200000e0000 */
[----:B------:R-:W-:Y:S01]  /*5180*/  @!P1 IMAD.HI.U32 R2, R29, R9, RZ ;  /* 0x000000091d029227 */ /* 0x000fe200078e00ff */
[----:B------:R-:W-:Y:S02]  /*5190*/  @!P1 SHF.R.U32.HI R0, RZ, R11, R0 ;  /* 0x0000000bff009219 */ /* 0x000fe40000011600 */
[----:B------:R-:W-:Y:S01]  /*51a0*/  R2UR UR41, R20 ;  /* 0x00000000142972ca */ /* 0x000fe200000e0000 */
[----:B------:R-:W-:Y:S01]  /*51b0*/  VIADD R73, R73, 0x1 ;  /* 0x0000000149497836 */ /* 0x000fe20000000000 */
[----:B------:R-:W-:Y:S02]  /*51c0*/  @!P1 SHF.R.U32.HI R2, RZ, R12, R2 ;  /* 0x0000000cff029219 */ /* 0x000fe40000011602 */
[----:B------:R-:W-:Y:S02]  /*51d0*/  @!P1 SEL R3, R30, R0, !P2 ;  /* 0x000000001e039207 */ /* 0x000fe40005000000 */
[----:B------:R-:W-:Y:S02]  /*51e0*/  @!P1 SEL R2, R29, R2, !P0 ;  /* 0x000000021d029207 */ /* 0x000fe40004000000 */
[----:B------:R-:W-:Y:S01]  /*51f0*/  @P4 SHF.R.U32.HI R66, RZ, 0x10, R17 ;  /* 0x00000010ff424819 */ /* 0x000fe20000011611 */
[----:B------:R-:W-:Y:S02]  /*5200*/  USHF.L.U32 UR42, UR42, 0x6, URZ ;  /* 0x000000062a2a7899 */ /* 0x000fe400080006ff */
[----:B------:R-:W-:Y:S02]  /*5210*/  @!P1 IMAD.IADD R0, R2, 0x1, -R3 ;  /* 0x0000000102009824 */ /* 0x000fe400078e0a03 */
[----:B------:R-:W-:Y:S01]  /*5220*/  @!P1 IMAD.IADD R2, R3, 0x1, -R2 ;  /* 0x0000000103029824 */ /* 0x000fe200078e0a02 */
[----:B------:R-:W-:Y:S01]  /*5230*/  USHF.L.U32 UR41, UR41, 0x6, URZ ;  /* 0x0000000629297899 */ /* 0x000fe200080006ff */
[----:B------:R-:W-:Y:S02]  /*5240*/  @!P1 IMAD R30, R0, R7, R30 ;  /* 0x00000007001e9224 */ /* 0x000fe400078e021e */
[----:B------:R-:W-:Y:S01]  /*5250*/  @!P1 IMAD R29, R2, R8, R29 ;  /* 0x00000008021d9224 */ /* 0x000fe200078e021d */
[----:B------:R-:W-:Y:S08]  /*5260*/  BRA.U !UP0, `(.L_x_80) ;  /* 0x00000001087c7547 */ /* 0x000ff0000b800000 */
[----:B------:R-:W1:Y:S01]  /*5270*/  LDCU.64 UR8, c[0x4][0x80] ;  /* 0x01001000ff0877ac */ /* 0x000e620008000a00 */
[----:B------:R-:W-:Y:S01]  /*5280*/  MOV R2, 0x0 ;  /* 0x0000000000027802 */ /* 0x000fe20000000f00 */
[----:B------:R-:W-:Y:S02]  /*5290*/  HFMA2 R12, -RZ, RZ, 0, 5.9604644775390625e-08 ;  /* 0x00000001ff0c7431 */ /* 0x000fe400000001ff */
[----:B------:R-:W-:Y:S01]  /*52a0*/  IMAD.MOV.U32 R8, RZ, RZ, 0x70 ;  /* 0x00000070ff087424 */ /* 0x000fe200078e00ff */
[----:B------:R2:W3:Y:S01]  /*52b0*/  LDC.64 R14, c[0x4][R2] ;  /* 0x01000000020e7b82 */ /* 0x0004e20000000a00 */
[----:B------:R-:W4:Y:S01]  /*52c0*/  LDCU.64 UR6, c[0x4][0x88] ;  /* 0x01001100ff0677ac */ /* 0x000f220008000a00 */
[----:B------:R-:W-:Y:S01]  /*52d0*/  IMAD.MOV.U32 R13, RZ, RZ, RZ ;  /* 0x000000ffff0d7224 */ /* 0x000fe200078e00ff */
[----:B------:R-:W2:Y:S01]  /*52e0*/  LDCU.64 UR4, c[0x4][0x8] ;  /* 0x01000100ff0477ac */ /* 0x000ea20008000a00 */
[----:B-1----:R-:W-:Y:S01]  /*52f0*/  MOV R5, UR9 ;  /* 0x0000000900057c02 */ /* 0x002fe20008000f00 */
[----:B------:R-:W-:Y:S01]  /*5300*/  IMAD.U32 R4, RZ, RZ, UR8 ;  /* 0x00000008ff047e24 */ /* 0x000fe2000f8e00ff */
[----:B----4-:R-:W-:Y:S01]  /*5310*/  MOV R7, UR7 ;  /* 0x0000000700077c02 */ /* 0x010fe20008000f00 */
[----:B------:R-:W-:Y:S01]  /*5320*/  IMAD.U32 R6, RZ, RZ, UR6 ;  /* 0x00000006ff067e24 */ /* 0x000fe2000f8e00ff */
[----:B--2---:R-:W-:Y:S01]  /*5330*/  MOV R11, UR5 ;  /* 0x00000005000b7c02 */ /* 0x004fe20008000f00 */
[----:B------:R-:W-:Y:S02]  /*5340*/  IMAD.U32 R10, RZ, RZ, UR4 ;  /* 0x00000004ff0a7e24 */ /* 0x000fe4000f8e00ff */
[----:B------:R-:W-:Y:S07]  /*5350*/  LEPC R20, `(.L_x_81) ;  /* 0x000000001014794e */ /* 0x000fee0000000000 */
[----:B---3-5:R-:W-:Y:S05]  /*5360*/  CALL.ABS.NOINC R14 ;  /* 0x000000000e007343 */ /* 0x028fea0003c00000 */
.L_x_81:
[----:B------:R-:W1:Y:S01]  /*5370*/  LDCU.64 UR8, c[0x4][0x80] ;  /* 0x01001000ff0877ac */ /* 0x000e620008000a00 */
[----:B------:R-:W2:Y:S01]  /*5380*/  LDC.64 R2, c[0x4][R2] ;  /* 0x0100000002027b82 */ /* 0x000ea20000000a00 */
[----:B------:R-:W-:Y:S02]  /*5390*/  HFMA2 R12, -RZ, RZ, 0, 5.9604644775390625e-08 ;  /* 0x00000001ff0c7431 */ /* 0x000fe400000001ff */
[----:B------:R-:W-:Y:S02]  /*53a0*/  IMAD.MOV.U32 R8, RZ, RZ, 0x70 ;  /* 0x00000070ff087424 */ /* 0x000fe400078e00ff */
[----:B------:R-:W-:Y:S01]  /*53b0*/  IMAD.MOV.U32 R13, RZ, RZ, RZ ;  /* 0x000000ffff0d7224 */ /* 0x000fe200078e00ff */
[----:B------:R-:W3:Y:S01]  /*53c0*/  LDCU.64 UR6, c[0x4][0x88] ;  /* 0x01001100ff0677ac */ /* 0x000ee20008000a00 */
[----:B------:R-:W4:Y:S01]  /*53d0*/  LDCU.64 UR4, c[0x4][0x8] ;  /* 0x01000100ff0477ac */ /* 0x000f220008000a00 */
[----:B-1----:R-:W-:Y:S02]  /*53e0*/  MOV R4, UR8 ;  /* 0x0000000800047c02 */ /* 0x002fe40008000f00 */
[----:B------:R-:W-:Y:S02]  /*53f0*/  MOV R5, UR9 ;  /* 0x0000000900057c02 */ /* 0x000fe40008000f00 */
[----:B---3--:R-:W-:Y:S01]  /*5400*/  MOV R7, UR7 ;  /* 0x0000000700077c02 */ /* 0x008fe20008000f00 */
[----:B------:R-:W-:Y:S01]  /*5410*/  IMAD.U32 R6, RZ, RZ, UR6 ;  /* 0x00000006ff067e24 */ /* 0x000fe2000f8e00ff */
[----:B----4-:R-:W-:Y:S01]  /*5420*/  MOV R11, UR5 ;  /* 0x00000005000b7c02 */ /* 0x010fe20008000f00 */
[----:B------:R-:W-:Y:S02]  /*5430*/  IMAD.U32 R10, RZ, RZ, UR4 ;  /* 0x00000004ff0a7e24 */ /* 0x000fe4000f8e00ff */
[----:B------:R-:W-:Y:S07]  /*5440*/  LEPC R20, `(.L_x_80) ;  /* 0x000000001014794e */ /* 0x000fee0000000000 */
[----:B--2---:R-:W-:Y:S05]  /*5450*/  CALL.ABS.NOINC R2 ;  /* 0x0000000002007343 */ /* 0x004fea0003c00000 */
.L_x_80:
[----:B------:R-:W-:Y:S01]  /*5460*/  ISETP.NE.U32.AND P4, PT, R54, RZ, PT ;  /* 0x000000ff3600720c */ /* 0x000fe20003f85070 */
[----:B------:R-:W-:Y:S01]  /*5470*/  UISETP.NE.AND UP2, UPT, UR53, URZ, UPT ;  /* 0x000000ff3500728c */ /* 0x000fe2000bf45270 */
[----:B------:R-:W-:Y:S01]  /*5480*/  ISETP.NE.U32.AND P2, PT, RZ, UR38, PT ;  /* 0x00000026ff007c0c */ /* 0x000fe2000bf45070 */
[----:B------:R-:W-:Y:S01]  /*5490*/  UISETP.NE.U32.AND UP1, UPT, UR44, URZ, UPT ;  /* 0x000000ff2c00728c */ /* 0x000fe2000bf25070 */
[----:B------:R-:W-:Y:S01]  /*54a0*/  ISETP.NE.AND.EX P4, PT, R55, RZ, PT, P4 ;  /* 0x000000ff3700720c */ /* 0x000fe20003f85340 */
[----:B------:R-:W-:Y:S01]  /*54b0*/  UPLOP3.LUT UP0, UPT, UPT, UPT, UPT, 0x40, 0x4 ;  /* 0x000000000004789c */ /* 0x000fe20003f0e870 */
[----:B------:R-:W-:Y:S01]  /*54c0*/  ISETP.NE.AND.EX P2, PT, RZ, UR39, PT, P2 ;  /* 0x00000027ff007c0c */ /* 0x000fe2000bf45320 */
[----:B------:R-:W-:Y:S01]  /*54d0*/  UISETP.NE.AND.EX UP1, UPT, UR45, URZ, UPT, UP1 ;  /* 0x000000ff2d00728c */ /* 0x000fe2000bf25310 */
[----:B------:R-:W-:Y:S04]  /*54e0*/  PLOP3.LUT P1, PT, PT, PT, UP2, 0x80, 0x8 ;  /* 0x000000000008781c */ /* 0x000fe80003f2f028 */
[----:B------:R-:W-:Y:S06]  /*54f0*/  @UP2 UPLOP3.LUT UP0, UPT, UPT, UPT, UP1, 0x80, 0x8 ;  /* 0x000000000008289c */ /* 0x000fec0003f0f010 */
[----:B------:R-:W-:Y:S01]  /*5500*/  PLOP3.LUT P0, PT, PT, PT, UP0, 0x80, 0x8 ;  /* 0x000000000008781c */ /* 0x000fe20003f0f008 */
[----:B------:R-:W-:Y:S01]  /*5510*/  @!UPT UIADD3 URZ, UPT, UPT, URZ, URZ, URZ ;  /* 0x000000fffffff290 */ /* 0x000fe2000fffe0ff */
[----:B------:R-:W-:Y:S11]  /*5520*/  BRA.U !UP1, `(.L_x_82) ;  /* 0x0000000109387547 */ /* 0x000ff6000b800000 */
[----:B------:R-:W-:Y:S01]  /*5530*/  UISETP.NE.U32.AND UP0, UPT, UR38, URZ, UPT ;  /* 0x000000ff2600728c */ /* 0x000fe2000bf05070 */
[----:B------:R-:W-:Y:S02]  /*5540*/  HFMA2 R0, -RZ, RZ, 0, 5.9604644775390625e-08 ;  /* 0x00000001ff007431 */ /* 0x000fe400000001ff */
[----:B------:R-:W-:Y:S01]  /*5550*/  IMAD.MOV.U32 R60, RZ, RZ, 0x1 ;  /* 0x00000001ff3c7424 */ /* 0x000fe200078e00ff */
[----:B------:R-:W-:Y:S06]  /*5560*/  UISETP.NE.AND.EX UP0, UPT, UR39, URZ, UPT, UP0 ;  /* 0x000000ff2700728c */ /* 0x000fec000bf05300 */
[----:B------:R-:W-:Y:S05]  /*5570*/  PLOP3.LUT P3, PT, PT, PT, UP0, 0x80, 0x8 ;  /* 0x000000000008781c */ /* 0x000fea0003f6f008 */
[----:B------:R-:W1:Y:S01]  /*5580*/  @UP0 LDCU.64 UR6, c[0x0][0x888] ;  /* 0x00011100ff0607ac */ /* 0x000e620008000a00 */
[----:B------:R-:W-:Y:S07]  /*5590*/  @UP0 UIMAD UR4, UR36, UR44, URZ ;  /* 0x0000002c240402a4 */ /* 0x000fee000f8e02ff */
[----:B------:R-:W-:Y:S01]  /*55a0*/  @!P3 PRMT R60, R0, 0x7610, R60 ;  /* 0x00007610003cb816 */ /* 0x000fe2000000003c */
[----:B-1----:R-:W-:Y:S03]  /*55b0*/  @UP0 UIMAD.WIDE UR6, UR4, 0x4, UR6 ;  /* 0x00000004040608a5 */ /* 0x002fe6000f8e0206 */
[----:B------:R-:W1:Y:S03]  /*55c0*/  @!UP0 LDCU UR4, c[0x0][0x880] ;  /* 0x00011000ff0487ac */ /* 0x000e660008000800 */
[----:B------:R-:W-:Y:S01]  /*55d0*/  IMAD.U32 R2, RZ, RZ, UR6 ;  /* 0x00000006ff027e24 */ /* 0x000fe2000f8e00ff */
[----:B------:R-:W-:Y:S05]  /*55e0*/  MOV R3, UR7 ;  /* 0x0000000700037c02 */ /* 0x000fea0008000f00 */
[----:B-----5:R2:W5:Y:S02]  /*55f0*/  @P3 LDG.E R35, desc[UR46][R2.64] ;  /* 0x0000002e02233981 */ /* 0x020564000c1e1900 */
[----:B-12---:R-:W-:Y:S02]  /*5600*/  @!P3 IMAD.U32 R35, RZ, RZ, UR4 ;  /* 0x00000004ff23be24 */ /* 0x006fe4000f8e00ff */
.L_x_82:
[----:B------:R-:W-:Y:S05]  /*5610*/  @!P4 BRA `(.L_x_83) ;  /* 0x000000000020c947 */ /* 0x000fea0003800000 */
[----:B------:R-:W-:Y:S04]  /*5620*/  ISETP.NE.U32.AND P3, PT, R52, RZ, PT ;  /* 0x000000ff3400720c */ /* 0x000fe80003f65070 */
[----:B------:R-:W-:Y:S11]  /*5630*/  ISETP.NE.AND.EX P3, PT, R53, RZ, PT, P3 ;  /* 0x000000ff3500720c */ /* 0x000ff60003f65330 */
[----:B------:R-:W-:Y:S02]  /*5640*/  @!UPT UIADD3 URZ, UPT, UPT, URZ, URZ, URZ ;  /* 0x000000fffffff290 */ /* 0x000fe4000fffe0ff */
[----:B------:R-:W1:Y:S01]  /*5650*/  @P3 LDC.64 R2, c[0x0][0x8a8] ;  /* 0x00022a00ff023b82 */ /* 0x000e620000000a00 */
[----:B------:R-:W-:Y:S04]  /*5660*/  @P3 IMAD R0, R54, UR36, RZ ;  /* 0x0000002436003c24 */ /* 0x000fe8000f8e02ff */
[----:B-1----:R-:W-:Y:S05]  /*5670*/  @P3 IMAD.WIDE R2, R0, 0x4, R2 ;  /* 0x0000000400023825 */ /* 0x002fea00078e0202 */
[----:B-----5:R1:W5:Y:S02]  /*5680*/  @P3 LDG.E R33, desc[UR46][R2.64] ;  /* 0x0000002e02213981 */ /* 0x020364000c1e1900 */
[----:B-1----:R-:W2:Y:S02]  /*5690*/  @!P3 LDC R33, c[0x0][0x8a0] ;  /* 0x00022800ff21bb82 */ /* 0x002ea40000000800 */
.L_x_83:
[----:B-----5:R-:W-:Y:S01]  /*56a0*/  FSETP.NEU.AND P3, PT, R35, RZ, PT ;  /* 0x000000ff2300720b */ /* 0x020fe20003f6d000 */
[----:B------:R-:W-:Y:S01]  /*56b0*/  IMAD.U32 R2, RZ, RZ, UR56 ;  /* 0x00000038ff027e24 */ /* 0x000fe2000f8e00ff */
[----:B------:R-:W-:Y:S01]  /*56c0*/  SEL R5, RZ, 0xffffffff, P2 ;  /* 0xffffffffff057807 */ /* 0x000fe20001000000 */
[----:B------:R-:W-:Y:S01]  /*56d0*/  ULOP3.LUT UR4, UR51, 0x1, URZ, 0x3c, !UPT ;  /* 0x0000000133047892 */ /* 0x000fe2000f8e3cff */
[----:B------:R-:W-:Y:S01]  /*56e0*/  @P1 LOP3.LUT P2, RZ, R60, 0xff, RZ, 0xc0, !PT ;  /* 0x000000ff3cff1812 */ /* 0x000fe2000784c0ff */
[----:B------:R-:W-:Y:S01]  /*56f0*/  BSSY B1, `(.L_x_84) ;  /* 0x000003d000017945 */ /* 0x000fe20003800000 */
[----:B------:R-:W-:Y:S01]  /*5700*/  @P1 SEL R0, RZ, 0xffffffff, P3 ;  /* 0xffffffffff001807 */ /* 0x000fe20001800000 */
[----:B------:R-:W-:Y:S01]  /*5710*/  IMAD.MOV.U32 R47, RZ, RZ, 0x1 ;  /* 0x00000001ff2f7424 */ /* 0x000fe200078e00ff */
[----:B------:R-:W-:Y:S01]  /*5720*/  LEA R2, R2, UR48, 0x3 ;  /* 0x0000003002027c11 */ /* 0x000fe2000f8e18ff */
[----:B------:R-:W-:Y:S01]  /*5730*/  IMAD.U32 R45, RZ, RZ, UR4 ;  /* 0x00000004ff2d7e24 */ /* 0x000fe2000f8e00ff */
[----:B------:R-:W-:Y:S01]  /*5740*/  @P0 SEL R0, R5, R0, !P2 ;  /* 0x0000000005000207 */ /* 0x000fe20005000000 */
[----:B------:R-:W-:Y:S01]  /*5750*/  IMAD.U32 R46, RZ, RZ, UR56 ;  /* 0x00000038ff2e7e24 */ /* 0x000fe2000f8e00ff */
[C---:B------:R-:W-:Y:S02]  /*5760*/  LEA R44, R31.reuse, UR48, 0x3 ;  /* 0x000000301f2c7c11 */ /* 0x040fe4000f8e18ff */
[----:B------:R-:W-:Y:S02]  /*5770*/  CS2R R50, SRZ ;  /* 0x0000000000327805 */ /* 0x000fe4000001ff00 */
[----:B------:R-:W-:Y:S02]  /*5780*/  @P1 LOP3.LUT R0, R0, 0x1, RZ, 0xc0, !PT ;  /* 0x0000000100001812 */ /* 0x000fe400078ec0ff */
[----:B------:R-:W-:Y:S02]  /*5790*/  CS2R R48, SRZ ;  /* 0x0000000000307805 */ /* 0x000fe4000001ff00 */
[----:B------:R-:W-:Y:S02]  /*57a0*/  SHF.L.U32 R3, R68, 0x1f, RZ ;  /* 0x0000001f44037819 */ /* 0x000fe400000006ff */
[----:B------:R-:W-:Y:S02]  /*57b0*/  CS2R R42, SRZ ;  /* 0x00000000002a7805 */ /* 0x000fe4000001ff00 */
[----:B------:R-:W-:Y:S02]  /*57c0*/  ISETP.NE.U32.OR P5, PT, R0, 0x1, !P1 ;  /* 0x000000010000780c */ /* 0x000fe40004fa5470 */
[----:B------:R-:W-:Y:S02]  /*57d0*/  CS2R R40, SRZ ;  /* 0x0000000000287805 */ /* 0x000fe4000001ff00 */
[----:B------:R-:W-:Y:S02]  /*57e0*/  PLOP3.LUT P2, PT, PT, PT, UP1, 0x80, 0x8 ;  /* 0x000000000008781c */ /* 0x000fe40003f4f018 */
[----:B------:R-:W-:Y:S02]  /*57f0*/  LEA.HI R34, R31, R31, RZ, 0x1 ;  /* 0x0000001f1f227211 */ /* 0x000fe400078f08ff */
[----:B------:R-:W-:Y:S02]  /*5800*/  LOP3.LUT P4, R72, R60, 0xff, RZ, 0xc0, !PT ;  /* 0x000000ff3c487812 */ /* 0x000fe4000788c0ff */
[----:B------:R-:W-:Y:S02]  /*5810*/  SEL R4, RZ, 0xffffffff, P3 ;  /* 0xffffffffff047807 */ /* 0x000fe40001800000 */
[----:B------:R-:W-:Y:S02]  /*5820*/  P2R R74, PR, RZ, 0x20 ;  /* 0x00000020ff4a7803 */ /* 0x000fe40000000000 */
[----:B------:R-:W-:Y:S03]  /*5830*/  @P5 SHF.L.U32 R0, R45, 0x1f, RZ ;  /* 0x0000001f2d005819 */ /* 0x000fe600000006ff */
[----:B------:R-:W-:Y:S01]  /*5840*/  @P2 SEL R4, R5, R4, !P4 ;  /* 0x0000000405042207 */ /* 0x000fe20006000000 */
[----:B------:R1:W3:Y:S03]  /*5850*/  @P5 SYNCS.PHASECHK.TRANS64.TRYWAIT P1, [R2+URZ+0x20], R0 ;  /* 0x00002000020055a7 */ /* 0x0002e600080211ff */
[----:B------:R-:W-:Y:S04]  /*5860*/  LOP3.LUT R4, R4, 0x1, RZ, 0xc0, !PT ;  /* 0x0000000104047812 */ /* 0x000fe800078ec0ff */
[----:B------:R-:W-:Y:S04]  /*5870*/  ISETP.NE.U32.AND P2, PT, R4, 0x1, PT ;  /* 0x000000010400780c */ /* 0x000fe80003f45070 */
[----:B------:R-:W-:Y:S01]  /*5880*/  P2R R76, PR, RZ, 0x4 ;  /* 0x00000004ff4c7803 */ /* 0x000fe20000000000 */
[----:B------:R4:W2:Y:S01]  /*5890*/  SYNCS.PHASECHK.TRANS64.TRYWAIT P0, [R44+URZ+0x80], R3 ;  /* 0x000080032c0075a7 */ /* 0x0008a200080011ff */
[C---:B-1----:R-:W-:Y:S01]  /*58a0*/  IMAD.SHL.U32 R0, R34.reuse, 0x20, RZ ;  /* 0x0000002022007824 */ /* 0x042fe200078e00ff */
[----:B------:R-:W-:Y:S04]  /*58b0*/  LOP3.LUT R34, R34, 0xffe, RZ, 0xc0, !PT ;  /* 0x00000ffe22227812 */ /* 0x000fe800078ec0ff */
[----:B------:R-:W-:Y:S01]  /*58c0*/  LOP3.LUT R0, R0, 0xffffffc0, RZ, 0xc0, !PT ;  /* 0xffffffc000007812 */ /* 0x000fe200078ec0ff */
[----:B------:R-:W-:Y:S04]  /*58d0*/  IMAD.IADD R34, R31, 0x1, -R34 ;  /* 0x000000011f227824 */ /* 0x000fe800078e0a22 */
[----:B------:R-:W-:Y:S04]  /*58e0*/  IMAD.IADD R0, R32, 0x1, R0 ;  /* 0x0000000120007824 */ /* 0x000fe800078e0200 */
[----:B------:R-:W-:Y:S01]  /*58f0*/  IMAD R34, R34, 0x100000, R0 ;  /* 0x0010000022227824 */ /* 0x000fe200078e0200 */
[----:B---3--:R-:W-:Y:S01]  /*5900*/  @P5 SEL R47, RZ, 0x1, !P1 ;  /* 0x00000001ff2f5807 */ /* 0x008fe20004800000 */
[----:B----4-:R-:W-:Y:S06]  /*5910*/  @!P5 BRA `(.L_x_85) ;  /* 0x000000000068d947 */ /* 0x010fec0003800000 */
[----:B------:R-:W-:Y:S01]  /*5920*/  HFMA2 R43, -RZ, RZ, 0, 0 ;  /* 0x00000000ff2b7431 */ /* 0x000fe200000001ff */
[----:B------:R-:W-:Y:S01]  /*5930*/  ISETP.NE.AND P1, PT, R47, RZ, PT ;  /* 0x000000ff2f00720c */ /* 0x000fe20003f25270 */
[----:B------:R-:W-:Y:S01]  /*5940*/  IMAD.U32 R0, RZ, RZ, UR56 ;  /* 0x00000038ff007e24 */ /* 0x000fe2000f8e00ff */
[----:B------:R-:W-:Y:S11]  /*5950*/  BSSY B0, `(.L_x_86) ;  /* 0x0000005000007945 */ /* 0x000ff60003800000 */
[----:B------:R-:W-:Y:S05]  /*5960*/  @P1 BRA `(.L_x_87) ;  /* 0x00000000000c1947 */ /* 0x000fea0003800000 */
[----:B------:R-:W-:Y:S04]  /*5970*/  SHF.L.U32 R4, R45, 0x1f, RZ ;  /* 0x0000001f2d047819 */ /* 0x000fe800000006ff */
[----:B------:R-:W1:Y:S02]  /*5980*/  SYNCS.PHASECHK.TRANS64.TRYWAIT P1, [R2+URZ+0x20], R4 ;  /* 0x00002004020075a7 */ /* 0x000e6400080211ff */
[----:B-1----:R-:W-:Y:S05]  /*5990*/  @!P1 BRA `(.L_x_88) ;  /* 0x0000001c006c9947 */ /* 0x002fea0003800000 */
.L_x_87:
[----:B------:R-:W-:Y:S05]  /*59a0*/  BSYNC B0 ;  /* 0x0000000000007941 */ /* 0x000fea0003800000 */
.L_x_86:
[----:B------:R-:W-:Y:S01]  /*59b0*/  ISETP.NE.AND P1, PT, R76, RZ, PT ;  /* 0x000000ff4c00720c */ /* 0x000fe20003f25270 */
[----:B------:R-:W-:Y:S01]  /*59c0*/  IMAD.MOV.U32 R42, RZ, RZ, RZ ;  /* 0x000000ffff2a7224 */ /* 0x000fe200078e00ff */
[----:B------:R-:W-:Y:S02]  /*59d0*/  CS2R R40, SRZ ;  /* 0x0000000000287805 */ /* 0x000fe4000001ff00 */
[----:B------:R-:W-:Y:S02]  /*59e0*/  CS2R R50, SRZ ;  /* 0x0000000000327805 */ /* 0x000fe4000001ff00 */
[----:B------:R-:W-:Y:S07]  /*59f0*/  CS2R R48, SRZ ;  /* 0x0000000000307805 */ /* 0x000fee000001ff00 */
[----:B-1----:R-:W-:Y:S01]  /*5a00*/  @P1 IMAD R2, R0, 0x800, R64 ;  /* 0x0000080000021824 */ /* 0x002fe200078e0240 */
[----:B------:R-:W-:Y:S05]  /*5a10*/  @P1 WARPSYNC.ALL ;  /* 0x0000000000001948 */ /* 0x000fea0003800000 */
[----:B------:R-:W-:Y:S01]  /*5a20*/  @P1 LEA R2, R2, UR48, 0x1 ;  /* 0x0000003002021c11 */ /* 0x000fe2000f8e08ff */
[----:B------:R-:W-:Y:S04]  /*5a30*/  UIADD3 UR5, UPT, UPT, UR56, 0x1, URZ ;  /* 0x0000000138057890 */ /* 0x000fe8000fffe0ff */
[----:B------:R1:W3:Y:S01]  /*5a40*/  @P1 LDSM.16.M88.4 R40, [R2+0x200] ;  /* 0x000200000228183b */ /* 0x0002e20000000200 */
[----:B------:R-:W-:Y:S01]  /*5a50*/  UISETP.NE.AND UP0, UPT, UR5, 0x3, UPT ;  /* 0x000000030500788c */ /* 0x000fe2000bf05270 */
[----:B------:R-:W-:Y:S03]  /*5a60*/  @P1 IMAD R0, R69, 0x2, R2 ;  /* 0x0000000245001824 */ /* 0x000fe600078e0202 */
[----:B------:R-:W-:Y:S02]  /*5a70*/  USEL UR4, URZ, 0x1, UP0 ;  /* 0x00000001ff047887 */ /* 0x000fe40008000000 */
[----:B------:R1:W4:Y:S01]  /*5a80*/  @P1 LDSM.16.M88.4 R48, [R0+0x200] ;  /* 0x000200000030183b */ /* 0x0003220000000200 */
[----:B------:R-:W-:Y:S03]  /*5a90*/  USEL UR5, UR5, URZ, UP0 ;  /* 0x000000ff05057287 */ /* 0x000fe60008000000 */
[----:B------:R-:W-:Y:S03]  /*5aa0*/  LOP3.LUT R45, R45, UR4, RZ, 0x3c, !PT ;  /* 0x000000042d2d7c12 */ /* 0x000fe6000f8e3cff */
[----:B------:R-:W-:Y:S02]  /*5ab0*/  IMAD.U32 R46, RZ, RZ, UR5 ;  /* 0x00000005ff2e7e24 */ /* 0x000fe4000f8e00ff */
.L_x_85:
[----:B------:R-:W-:Y:S05]  /*5ac0*/  BSYNC B1 ;  /* 0x0000000000017941 */ /* 0x000fea0003800000 */
.L_x_84:
[----:B-1----:R-:W-:Y:S04]  /*5ad0*/  SHF.R.U32.HI R0, RZ, 0x15, R34 ;  /* 0x00000015ff007819 */ /* 0x002fe80000011622 */
[----:B------:R-:W-:Y:S01]  /*5ae0*/  LOP3.LUT P1, RZ, R0, 0x3, R65, 0x48, !PT ;  /* 0x0000000300ff7812 */ /* 0x000fe20007824841 */
[----:B------:R-:W-:Y:S01]  /*5af0*/  @!UPT UIADD3 URZ, UPT, UPT, URZ, URZ, URZ ;  /* 0x000000fffffff290 */ /* 0x000fe2000fffe0ff */
[----:B--2---:R-:W-:Y:S11]  /*5b00*/  @P0 BRA `(.L_x_89) ;  /* 0x0000000000080947 */ /* 0x004ff60003800000 */
[----:B------:R-:W1:Y:S02]  /*5b10*/  SYNCS.PHASECHK.TRANS64.TRYWAIT P0, [R44+URZ+0x80], R3 ;  /* 0x000080032c0075a7 */ /* 0x000e6400080011ff */
[----:B-1----:R-:W-:Y:S05]  /*5b20*/  @!P0 BRA `(.L_x_90) ;  /* 0x0000001c001c8947 */ /* 0x002fea0003800000 */
.L_x_89:
[----:B------:R-:W-:Y:S05]  /*5b30*/  @!P1 BRA `(.L_x_91) ;  /* 0x0000000000409947 */ /* 0x000fea0003800000 */
[----:B------:R-:W2:Y:S01]  /*5b40*/  LDCU.64 UR8, c[0x4][0x70] ;  /* 0x01000e00ff0877ac */ /* 0x000ea20008000a00 */
[----:B-1----:R-:W-:Y:S01]  /*5b50*/  MOV R3, 0x0 ;  /* 0x0000000000037802 */ /* 0x002fe20000000f00 */
[----:B------:R-:W-:Y:S02]  /*5b60*/  HFMA2 R12, -RZ, RZ, 0, 5.9604644775390625e-08 ;  /* 0x00000001ff0c7431 */ /* 0x000fe400000001ff */
[----:B------:R-:W-:Y:S02]  /*5b70*/  IMAD.MOV.U32 R8, RZ, RZ, 0x192 ;  /* 0x00000192ff087424 */ /* 0x000fe400078e00ff */
[----:B------:R-:W-:Y:S01]  /*5b80*/  IMAD.MOV.U32 R13, RZ, RZ, RZ ;  /* 0x000000ffff0d7224 */ /* 0x000fe200078e00ff */
[----:B------:R-:W1:Y:S01]  /*5b90*/  LDCU.64 UR6, c[0x4][0x78] ;  /* 0x01000f00ff0677ac */ /* 0x000e620008000a00 */
[----:B------:R-:W3:Y:S01]  /*5ba0*/  LDC.64 R2, c[0x4][R3] ;  /* 0x0100000003027b82 */ /* 0x000ee20000000a00 */
[----:B------:R-:W5:Y:S01]  /*5bb0*/  LDCU.64 UR4, c[0x4][0x10] ;  /* 0x01000200ff0477ac */ /* 0x000f620008000a00 */
[----:B--2---:R-:W-:Y:S01]  /*5bc0*/  MOV R5, UR9 ;  /* 0x0000000900057c02 */ /* 0x004fe20008000f00 */
[----:B------:R-:W-:Y:S01]  /*5bd0*/  IMAD.U32 R4, RZ, RZ, UR8 ;  /* 0x00000008ff047e24 */ /* 0x000fe2000f8e00ff */
[----:B-1----:R-:W-:Y:S01]  /*5be0*/  MOV R7, UR7 ;  /* 0x0000000700077c02 */ /* 0x002fe20008000f00 */
[----:B------:R-:W-:Y:S01]  /*5bf0*/  IMAD.U32 R6, RZ, RZ, UR6 ;  /* 0x00000006ff067e24 */ /* 0x000fe2000f8e00ff */
[----:B-----5:R-:W-:Y:S01]  /*5c00*/  MOV R11, UR5 ;  /* 0x00000005000b7c02 */ /* 0x020fe20008000f00 */
[----:B------:R-:W-:Y:S02]  /*5c10*/  IMAD.U32 R10, RZ, RZ, UR4 ;  /* 0x00000004ff0a7e24 */ /* 0x000fe4000f8e00ff */
[----:B------:R-:W-:Y:S07]  /*5c20*/  LEPC R20, `(.L_x_91) ;  /* 0x000000001014794e */ /* 0x000fee0000000000 */
[----:B---34-:R-:W-:Y:S05]  /*5c30*/  CALL.ABS.NOINC R2 ;  /* 0x0000000002007343 */ /* 0x018fea0003c00000 */
.L_x_91:
[----:B------:R-:W-:Y:S05]  /*5c40*/  WARPSYNC.ALL ;  /* 0x0000000000007948 */ /* 0x000fea0003800000 */
[----:B------:R-:W-:Y:S01]  /*5c50*/  R2UR UR4, R34 ;  /* 0x00000000220472ca */ /* 0x000fe200000e0000 */
[----:B-1-3--:R-:W-:Y:S01]  /*5c60*/  HADD2.F32 R3, -RZ, R40.H0_H0 ;  /* 0x20000028ff037230 */ /* 0x00afe20000004100 */
[----:B------:R-:W-:Y:S01]  /*5c70*/  SHF.L.U32 R75, R69, 0x1, RZ ;  /* 0x00000001454b7819 */ /* 0x000fe200000006ff */
[----:B------:R-:W-:Y:S01]  /*5c80*/  HADD2.F32 R20, -RZ, R42.H0_H0 ;  /* 0x2000002aff147230 */ /* 0x000fe20000004100 */
[----:B------:R-:W-:Y:S01]  /*5c90*/  ISETP.NE.AND P0, PT, R70, RZ, PT ;  /* 0x000000ff4600720c */ /* 0x000fe20003f05270 */
[----:B------:R-:W-:Y:S08]  /*5ca0*/  BSSY.RECONVERGENT B0, `(.L_x_92) ;  /* 0x000004d000007945 */ /* 0x000ff00003800200 */
[----:B------:R-:W1:Y:S02]  /*5cb0*/  LDTM.16dp256bit.x4 R4, tmem[UR4] ;  /* 0x00000004000479ee */ /* 0x000e640008120000 */
[C---:B-1----:R-:W-:Y:S01]  /*5cc0*/  FMUL R0, R33.reuse, R4 ;  /* 0x0000000421007220 */ /* 0x042fe20000400000 */
[----:B------:R-:W-:Y:S02]  /*5cd0*/  HADD2.F32 R4, -RZ, R40.H1_H1 ;  /* 0x30000028ff047230 */ /* 0x000fe40000004100 */
[----:B------:R-:W-:Y:S01]  /*5ce0*/  FMUL R2, R33, R5 ;  /* 0x0000000521027220 */ /* 0x000fe20000400000 */
[--C-:B------:R-:W-:Y:S02]  /*5cf0*/  HADD2.F32 R5, -RZ, R41.reuse.H0_H0 ;  /* 0x20000029ff057230 */ /* 0x100fe40000004100 */
[----:B------:R-:W-:Y:S01]  /*5d00*/  FFMA R0, R35, R3, R0 ;  /* 0x0000000323007223 */ /* 0x000fe20000000000 */
[----:B------:R-:W-:Y:S01]  /*5d10*/  FMUL R3, R33, R6 ;  /* 0x0000000621037220 */ /* 0x000fe20000400000 */
[----:B------:R-:W-:Y:S02]  /*5d20*/  HADD2.F32 R6, -RZ, R41.H1_H1 ;  /* 0x30000029ff067230 */ /* 0x000fe40000004100 */
[----:B------:R-:W-:Y:S01]  /*5d30*/  FFMA R2, R35, R4, R2 ;  /* 0x0000000423027223 */ /* 0x000fe20000000002 */
[----:B------:R-:W-:Y:S01]  /*5d40*/  FMUL R7, R33, R7 ;  /* 0x0000000721077220 */ /* 0x000fe20000400000 */
[----:B------:R-:W-:Y:S01]  /*5d50*/  FFMA R3, R35, R5, R3 ;  /* 0x0000000523037223 */ /* 0x000fe20000000003 */
[C---:B------:R-:W-:Y:S01]  /*5d60*/  FMUL R4, R33.reuse, R8 ;  /* 0x0000000821047220 */ /* 0x040fe20000400000 */
[----:B------:R-:W-:Y:S01]  /*5d70*/  FMUL R5, R33, R9 ;  /* 0x0000000921057220 */ /* 0x000fe20000400000 */
[----:B------:R-:W-:Y:S01]  /*5d80*/  F2FP.F16.F32.PACK_AB R36, R2, R0 ;  /* 0x000000000224723e */ /* 0x000fe200000000ff */
[C---:B------:R-:W-:Y:S01]  /*5d90*/  FFMA R7, R35.reuse, R6, R7 ;  /* 0x0000000623077223 */ /* 0x040fe20000000007 */
[----:B------:R-:W-:Y:S02]  /*5da0*/  HADD2.F32 R0, -RZ, R42.H1_H1 ;  /* 0x3000002aff007230 */ /* 0x000fe40000004100 */
[----:B------:R-:W-:Y:S01]  /*5db0*/  FFMA R4, R35, R20, R4 ;  /* 0x0000001423047223 */ /* 0x000fe20000000004 */
[--C-:B------:R-:W-:Y:S02]  /*5dc0*/  HADD2.F32 R2, -RZ, R43.reuse.H0_H0 ;  /* 0x2000002bff027230 */ /* 0x100fe40000004100 */
[----:B------:R-:W-:Y:S01]  /*5dd0*/  FMUL R6, R33, R10 ;  /* 0x0000000a21067220 */ /* 0x000fe20000400000 */
[----:B------:R-:W-:Y:S01]  /*5de0*/  F2FP.F16.F32.PACK_AB R37, R7, R3 ;  /* 0x000000030725723e */ /* 0x000fe200000000ff */
[----:B------:R-:W-:Y:S02]  /*5df0*/  HADD2.F32 R3, -RZ, R43.H1_H1 ;  /* 0x3000002bff037230 */ /* 0x000fe40000004100 */
[----:B------:R-:W-:Y:S01]  /*5e00*/  FFMA R5, R35, R0, R5 ;  /* 0x0000000023057223 */ /* 0x000fe20000000005 */
[C---:B------:R-:W-:Y:S01]  /*5e10*/  FMUL R11, R33.reuse, R11 ;  /* 0x0000000b210b7220 */ /* 0x040fe20000400000 */
[--C-:B----4-:R-:W-:Y:S02]  /*5e20*/  HADD2.F32 R7, -RZ, R48.reuse.H0_H0 ;  /* 0x20000030ff077230 */ /* 0x110fe40000004100 */
[C---:B------:R-:W-:Y:S01]  /*5e30*/  FMUL R8, R33.reuse, R12 ;  /* 0x0000000c21087220 */ /* 0x040fe20000400000 */
[----:B------:R-:W-:Y:S02]  /*5e40*/  HADD2.F32 R0, -RZ, R48.H1_H1 ;  /* 0x30000030ff007230 */ /* 0x000fe40000004100 */
[----:B------:R-:W-:Y:S01]  /*5e50*/  FMUL R9, R33, R13 ;  /* 0x0000000d21097220 */ /* 0x000fe20000400000 */
[C---:B------:R-:W-:Y:S01]  /*5e60*/  FFMA R6, R35.reuse, R2, R6 ;  /* 0x0000000223067223 */ /* 0x040fe20000000006 */
[C---:B------:R-:W-:Y:S01]  /*5e70*/  FFMA R11, R35.reuse, R3, R11 ;  /* 0x00000003230b7223 */ /* 0x040fe2000000000b */
[C---:B------:R-:W-:Y:S01]  /*5e80*/  FFMA R8, R35.reuse, R7, R8 ;  /* 0x0000000723087223 */ /* 0x040fe20000000008 */
[----:B------:R-:W-:Y:S01]  /*5e90*/  FFMA R9, R35, R0, R9 ;  /* 0x0000000023097223 */ /* 0x000fe20000000009 */
[--C-:B------:R-:W-:Y:S02]  /*5ea0*/  HADD2.F32 R2, -RZ, R49.reuse.H0_H0 ;  /* 0x20000031ff027230 */ /* 0x100fe40000004100 */
[C---:B------:R-:W-:Y:S01]  /*5eb0*/  FMUL R10, R33.reuse, R14 ;  /* 0x0000000e210a7220 */ /* 0x040fe20000400000 */
[----:B------:R-:W-:Y:S02]  /*5ec0*/  HADD2.F32 R0, -RZ, R49.H1_H1 ;  /* 0x30000031ff007230 */ /* 0x000fe40000004100 */
[----:B------:R-:W-:Y:S01]  /*5ed0*/  FMUL R15, R33, R15 ;  /* 0x0000000f210f7220 */ /* 0x000fe20000400000 */
[----:B------:R-:W-:Y:S01]  /*5ee0*/  F2FP.F16.F32.PACK_AB R38, R5, R4 ;  /* 0x000000040526723e */ /* 0x000fe200000000ff */
[----:B------:R-:W-:Y:S01]  /*5ef0*/  FFMA R10, R35, R2, R10 ;  /* 0x00000002230a7223 */ /* 0x000fe2000000000a */
[----:B------:R-:W-:Y:S01]  /*5f00*/  FMUL R12, R33, R16 ;  /* 0x00000010210c7220 */ /* 0x000fe20000400000 */
[----:B------:R-:W-:Y:S01]  /*5f10*/  FFMA R15, R35, R0, R15 ;  /* 0x00000000230f7223 */ /* 0x000fe2000000000f */
[--C-:B------:R-:W-:Y:S01]  /*5f20*/  HADD2.F32 R0, -RZ, R50.reuse.H0_H0 ;  /* 0x20000032ff007230 */ /* 0x100fe20000004100 */
[----:B------:R-:W-:Y:S01]  /*5f30*/  MOV R5, UR56 ;  /* 0x0000003800057c02 */ /* 0x000fe20008000f00 */
[----:B------:R-:W-:Y:S02]  /*5f40*/  HADD2.F32 R2, -RZ, R50.H1_H1 ;  /* 0x30000032ff027230 */ /* 0x000fe40000004100 */
[C---:B------:R-:W-:Y:S01]  /*5f50*/  FMUL R13, R33.reuse, R17 ;  /* 0x00000011210d7220 */ /* 0x040fe20000400000 */
[--C-:B------:R-:W-:Y:S02]  /*5f60*/  HADD2.F32 R3, -RZ, R51.reuse.H0_H0 ;  /* 0x20000033ff037230 */ /* 0x100fe40000004100 */
[C---:B------:R-:W-:Y:S01]  /*5f70*/  FMUL R14, R33.reuse, R18 ;  /* 0x00000012210e7220 */ /* 0x040fe20000400000 */
[----:B------:R-:W-:Y:S02]  /*5f80*/  HADD2.F32 R4, -RZ, R51.H1_H1 ;  /* 0x30000033ff047230 */ /* 0x000fe40000004100 */
[----:B------:R-:W-:Y:S01]  /*5f90*/  FMUL R19, R33, R19 ;  /* 0x0000001321137220 */ /* 0x000fe20000400000 */
[----:B------:R-:W-:Y:S01]  /*5fa0*/  FFMA R12, R35, R0, R12 ;  /* 0x00000000230c7223 */ /* 0x000fe2000000000c */
[----:B------:R-:W-:Y:S01]  /*5fb0*/  LEA R5, R5, R64, 0xb ;  /* 0x0000004005057211 */ /* 0x000fe200078e58ff */
[C---:B------:R-:W-:Y:S01]  /*5fc0*/  FFMA R13, R35.reuse, R2, R13 ;  /* 0x00000002230d7223 */ /* 0x040fe2000000000d */
[C---:B------:R-:W-:Y:S01]  /*5fd0*/  FFMA R14, R35.reuse, R3, R14 ;  /* 0x00000003230e7223 */ /* 0x040fe2000000000e */
[----:B------:R-:W-:Y:S01]  /*5fe0*/  FFMA R19, R35, R4, R19 ;  /* 0x0000000423137223 */ /* 0x000fe20000000013 */
[----:B------:R-:W-:Y:S02]  /*5ff0*/  F2FP.F16.F32.PACK_AB R39, R11, R6 ;  /* 0x000000060b27723e */ /* 0x000fe400000000ff */
[----:B------:R-:W-:Y:S02]  /*6000*/  LEA R5, R5, UR48, 0x1 ;  /* 0x0000003005057c11 */ /* 0x000fe4000f8e08ff */
[----:B------:R-:W-:Y:S02]  /*6010*/  F2FP.F16.F32.PACK_AB R8, R9, R8 ;  /* 0x000000080908723e */ /* 0x000fe400000000ff */
[----:B------:R-:W-:Y:S01]  /*6020*/  F2FP.F16.F32.PACK_AB R9, R15, R10 ;  /* 0x0000000a0f09723e */ /* 0x000fe200000000ff */
[----:B------:R1:W-:Y:S01]  /*6030*/  STSM.16.M88.4 [R5+0x200], R36 ;  /* 0x0002002405007844 */ /* 0x0003e20000000200 */
[----:B------:R-:W-:Y:S02]  /*6040*/  F2FP.F16.F32.PACK_AB R10, R13, R12 ;  /* 0x0000000c0d0a723e */ /* 0x000fe400000000ff */
[----:B------:R-:W-:Y:S02]  /*6050*/  F2FP.F16.F32.PACK_AB R11, R19, R14 ;  /* 0x0000000e130b723e */ /* 0x000fe400000000ff */
[----:B------:R-:W-:Y:S05]  /*6060*/  IADD3 R0, PT, PT, R75, 0x200, R5 ;  /* 0x000002004b007810 */ /* 0x000fea0007ffe005 */
[----:B------:R1:W-:Y:S01]  /*6070*/  STSM.16.M88.4 [R0], R8 ;  /* 0x0000000800007844 */ /* 0x0003e20000000200 */
[----:B------:R-:W-:Y:S01]  /*6080*/  @!PT LDS RZ, [RZ] ;  /* 0x00000000fffff984 */ /* 0x000fe20000000800 */
[----:B------:R-:W-:Y:S01]  /*6090*/  @!PT LDS RZ, [RZ] ;  /* 0x00000000fffff984 */ /* 0x000fe20000000800 */
[----:B------:R-:W-:Y:S01]  /*60a0*/  @!PT LDS RZ, [RZ] ;  /* 0x00000000fffff984 */ /* 0x000fe20000000800 */
[----:B------:R-:W-:Y:S01]  /*60b0*/  @!PT LDS RZ, [RZ] ;  /* 0x00000000fffff984 */ /* 0x000fe20000000800 */
[----:B------:R2:W-:Y:S07]  /*60c0*/  MEMBAR.ALL.CTA ;  /* 0x0000000000007992 */ /* 0x0005ee0000008000 */
[----:B--2---:R-:W2:Y:S02]  /*60d0*/  FENCE.VIEW.ASYNC.S ;  /* 0x00000000000073c6 */ /* 0x004ea40000000000 */
[----:B--2---:R-:W-:Y:S06]  /*60e0*/  BAR.SYNC.DEFER_BLOCKING 0x1, 0x80 ;  /* 0x0042000000007b1d */ /* 0x004fec0000010000 */
[----:B------:R-:W-:Y:S05]  /*60f0*/  @P0 BRA `(.L_x_93) ;  /* 0x00000000001c0947 */ /* 0x000fea0003800000 */
[----:B------:R-:W-:Y:S02]  /*6100*/  UIADD3 UR6, UP0, UPT, UR54, 0x680, URZ ;  /* 0x0000068036067890 */ /* 0x000fe4000ff1e0ff */
[----:B------:R-:W-:Y:S02]  /*6110*/  ULEA UR4, UR56, UR48, 0xc ;  /* 0x0000003038047291 */ /* 0x000fe4000f8e60ff */
[----:B------:R-:W-:Y:S02]  /*6120*/  UIADD3.X UR7, UPT, UPT, URZ, UR55, URZ, UP0, !UPT ;  /* 0x00000037ff077290 */ /* 0x000fe400087fe4ff */
[----:B------:R-:W-:Y:S01]  /*6130*/  UIADD3 UR40, UPT, UPT, UR4, 0x200, URZ ;  /* 0x0000020004287890 */ /* 0x000fe2000fffe0ff */
[----:B------:R-:W-:Y:S08]  /*6140*/  UMOV UR43, UR36 ;  /* 0x00000024002b7c82 */ /* 0x000ff00008000000 */
[----:B------:R2:W-:Y:S02]  /*6150*/  UTMASTG.3D [UR40], [UR6] ;  /* 0x00000028060073b5 */ /* 0x0005e40008010000 */
[----:B--2---:R0:W-:Y:S02]  /*6160*/  UTMACMDFLUSH ;  /* 0x00000000000079b7 */ /* 0x0041e40000000000 */
.L_x_93:
[----:B------:R-:W-:Y:S05]  /*6170*/  BSYNC.RECONVERGENT B0 ;  /* 0x0000000000007941 */ /* 0x000fea0003800200 */
.L_x_92:
[----:B------:R-:W-:Y:S01]  /*6180*/  UIADD3 UR40, UPT, UPT, UR56, 0x1, URZ ;  /* 0x0000000138287890 */ /* 0x000fe2000fffe0ff */
[----:B------:R-:W-:Y:S03]  /*6190*/  BSSY.RECONVERGENT B0, `(.L_x_94) ;  /* 0x0000005000007945 */ /* 0x000fe60003800200 */
[----:B------:R-:W-:Y:S04]  /*61a0*/  UISETP.NE.AND UP0, UPT, UR40, 0x3, UPT ;  /* 0x000000032800788c */ /* 0x000fe8000bf05270 */
[----:B------:R-:W-:Y:S01]  /*61b0*/  USEL UR43, UR40, URZ, UP0 ;  /* 0x000000ff282b7287 */ /* 0x000fe20008000000 */
[----:B------:R-:W-:Y:S11]  /*61c0*/  @P0 BRA `(.L_x_95) ;  /* 0x0000000000040947 */ /* 0x000ff60003800000 */
[----:B------:R-:W-:Y:S04]  /*61d0*/  DEPBAR.LE SB0, 0x1 ;  /* 0x000080400000791a */ /* 0x000fe80000000000 */
.L_x_95:
[----:B------:R-:W-:Y:S05]  /*61e0*/  BSYNC.RECONVERGENT B0 ;  /* 0x0000000000007941 */ /* 0x000fea0003800200 */
.L_x_94:
[----:B------:R-:W-:Y:S01]  /*61f0*/  BAR.SYNC.DEFER_BLOCKING 0x1, 0x80 ;  /* 0x0042000000007b1d */ /* 0x000fe20000010000 */
[----:B------:R-:W-:Y:S01]  /*6200*/  ISETP.NE.AND P1, PT, R74, RZ, PT ;  /* 0x000000ff4a00720c */ /* 0x000fe20003f25270 */
[----:B------:R-:W-:Y:S01]  /*6210*/  UISETP.NE.AND UP0, UPT, UR50, URZ, UPT ;  /* 0x000000ff3200728c */ /* 0x000fe2000bf05270 */
[----:B------:R-:W-:Y:S11]  /*6220*/  LEA R2, R46, UR48, 0x3 ;  /* 0x000000302e027c11 */ /* 0x000ff6000f8e18ff */
[----:B------:R-:W-:Y:S01]  /*6230*/  @P1 SHF.L.U32 R3, R45, 0x1f, RZ ;  /* 0x0000001f2d031819 */ /* 0x000fe200000006ff */
[----:B------:R-:W-:Y:S06]  /*6240*/  BRA.U !UP0, `(.L_x_96) ;  /* 0x0000000108247547 */ /* 0x000fec000b800000 */
[----:B------:R-:W-:Y:S01]  /*6250*/  IMAD.U32 R4, RZ, RZ, UR49 ;  /* 0x00000031ff047e24 */ /* 0x000fe2000f8e00ff */
[----:B-1----:R-:W-:Y:S01]  /*6260*/  MOV R0, UR37 ;  /* 0x0000002500007c02 */ /* 0x002fe20008000f00 */
[----:B------:R-:W-:Y:S03]  /*6270*/  UIADD3 UR49, UPT, UPT, UR49, 0x1, URZ ;  /* 0x0000000131317890 */ /* 0x000fe6000fffe0ff */
[----:B------:R-:W-:Y:S01]  /*6280*/  @P1 LEA R4, R4, UR48, 0x3 ;  /* 0x0000003004041c11 */ /* 0x000fe2000f8e18ff */
[----:B------:R-:W-:Y:S04]  /*6290*/  UISETP.NE.AND UP0, UPT, UR49, 0x3, UPT ;  /* 0x000000033100788c */ /* 0x000fe8000bf05270 */
[----:B------:R-:W-:Y:S01]  /*62a0*/  @P1 VIADD R4, R4, 0x38 ;  /* 0x0000003804041836 */ /* 0x000fe20000000000 */
[----:B------:R-:W-:Y:S04]  /*62b0*/  USEL UR49, UR49, URZ, UP0 ;  /* 0x000000ff31317287 */ /* 0x000fe80008000000 */
[----:B------:R-:W-:Y:S04]  /*62c0*/  @P1 PRMT R0, R0, 0x654, R4 ;  /* 0x0000065400001816 */ /* 0x000fe80000000004 */
[----:B------:R2:W-:Y:S04]  /*62d0*/  @P1 SYNCS.ARRIVE.TRANS64.RED.A1T0 RZ, [R0+URZ], RZ ;  /* 0x000000ff00ff19a7 */ /* 0x0005e800081004ff */
.L_x_96:
[----:B------:R-:W3:Y:S01]  /*62e0*/  @P1 SYNCS.PHASECHK.TRANS64.TRYWAIT P0, [R2+URZ+0x20], R3 ;  /* 0x00002003020015a7 */ /* 0x000ee200080011ff */
[----:B------:R-:W-:Y:S01]  /*62f0*/  BSSY B1, `(.L_x_97) ;  /* 0x0000013000017945 */ /* 0x000fe20003800000 */
[----:B---3--:R-:W-:Y:S03]  /*6300*/  @P1 SEL R47, RZ, 0x1, !P0 ;  /* 0x00000001ff2f1807 */ /* 0x008fe60004000000 */
[----:B------:R-:W-:Y:S05]  /*6310*/  @!P1 BRA `(.L_x_98) ;  /* 0x0000000000409947 */ /* 0x000fea0003800000 */
[----:B------:R-:W-:Y:S01]  /*6320*/  ISETP.NE.AND P1, PT, R76, RZ, PT ;  /* 0x000000ff4c00720c */ /* 0x000fe20003f25270 */
[----:B------:R-:W-:Y:S01]  /*6330*/  BSSY B0, `(.L_x_99) ;  /* 0x0000009000007945 */ /* 0x000fe20003800000 */
[----:B------:R-:W-:Y:S11]  /*6340*/  ISETP.NE.AND P0, PT, R47, RZ, PT ;  /* 0x000000ff2f00720c */ /* 0x000ff60003f05270 */
[----:B------:R-:W-:Y:S05]  /*6350*/  @P1 IMAD R3, R46, 0x800, R64 ;  /* 0x000008002e031824 */ /* 0x000fea00078e0240 */
[----:B------:R-:W-:Y:S05]  /*6360*/  @P1 LEA R3, R3, UR48, 0x1 ;  /* 0x0000003003031c11 */ /* 0x000fea000f8e08ff */
[----:B-12---:R-:W-:Y:S01]  /*6370*/  @P1 IMAD.IADD R0, R75, 0x1, R3 ;  /* 0x000000014b001824 */ /* 0x006fe200078e0203 */
[----:B------:R-:W-:Y:S06]  /*6380*/  @P0 BRA `(.L_x_100) ;  /* 0x00000000000c0947 */ /* 0x000fec0003800000 */
[----:B------:R-:W-:Y:S04]  /*6390*/  SHF.L.U32 R45, R45, 0x1f, RZ ;  /* 0x0000001f2d2d7819 */ /* 0x000fe800000006ff */
[----:B------:R-:W1:Y:S02]  /*63a0*/  SYNCS.PHASECHK.TRANS64.TRYWAIT P0, [R2+URZ+0x20], R45 ;  /* 0x0000202d020075a7 */ /* 0x000e6400080011ff */
[----:B-1----:R-:W-:Y:S05]  /*63b0*/  @!P0 BRA `(.L_x_101) ;  /* 0x00000014000c8947 */ /* 0x002fea0003800000 */
.L_x_100:
[----:B------:R-:W-:Y:S05]  /*63c0*/  BSYNC B0 ;  /* 0x0000000000007941 */ /* 0x000fea0003800000 */
.L_x_99:
[----:B------:R-:W-:Y:S11]  /*63d0*/  ISETP.NE.AND P0, PT, R76, RZ, PT ;  /* 0x000000ff4c00720c */ /* 0x000ff60003f05270 */
[----:B------:R-:W-:Y:S02]  /*63e0*/  @!UPT UIADD3 URZ, UPT, UPT, URZ, URZ, URZ ;  /* 0x000000fffffff290 */ /* 0x000fe4000fffe0ff */
[----:B------:R-:W-:Y:S05]  /*63f0*/  @P0 WARPSYNC.ALL ;  /* 0x0000000000000948 */ /* 0x000fea0003800000 */
[----:B------:R3:W4:Y:S04]  /*6400*/  @P0 LDSM.16.M88.4 R40, [R3+0x200] ;  /* 0x000200000328083b */ /* 0x0007280000000200 */
[----:B------:R3:W2:Y:S02]  /*6410*/  @P0 LDSM.16.M88.4 R48, [R0+0x200] ;  /* 0x000200000030083b */ /* 0x0006a40000000200 */
.L_x_98:
[----:B------:R-:W-:Y:S05]  /*6420*/  BSYNC B1 ;  /* 0x0000000000017941 */ /* 0x000fea0003800000 */
.L_x_97:
[----:B-123--:R-:W-:Y:S05]  /*6430*/  VIADD R0, R34, 0x20 ;  /* 0x0000002022007836 */ /* 0x00efea0000000000 */
[----:B------:R-:W-:Y:S04]  /*6440*/  SHF.R.U32.HI R0, RZ, 0x15, R0 ;  /* 0x00000015ff007819 */ /* 0x000fe80000011600 */
[----:B------:R-:W-:Y:S11]  /*6450*/  LOP3.LUT P0, RZ, R0, 0x3, R65, 0x48, !PT ;  /* 0x0000000300ff7812 */ /* 0x000ff60007804841 */
[----:B------:R-:W-:Y:S02]  /*6460*/  @!UPT UIADD3 URZ, UPT, UPT, URZ, URZ, URZ ;  /* 0x000000fffffff290 */ /* 0x000fe4000fffe0ff */
[----:B------:R-:W-:Y:S05]  /*6470*/  @!P0 BRA `(.L_x_102) ;  /* 0x0000000000408947 */ /* 0x000fea0003800000 */
[----:B------:R-:W1:Y:S01]  /*6480*/  LDCU.64 UR8, c[0x4][0x70] ;  /* 0x01000e00ff0877ac */ /* 0x000e620008000a00 */
[----:B------:R-:W-:Y:S01]  /*6490*/  MOV R3, 0x0 ;  /* 0x0000000000037802 */ /* 0x000fe20000000f00 */
[----:B------:R-:W-:Y:S02]  /*64a0*/  HFMA2 R12, -RZ, RZ, 0, 5.9604644775390625e-08 ;  /* 0x00000001ff0c7431 */ /* 0x000fe400000001ff */
[----:B------:R-:W-:Y:S02]  /*64b0*/  IMAD.MOV.U32 R8, RZ, RZ, 0x192 ;  /* 0x00000192ff087424 */ /* 0x000fe400078e00ff */
[----:B------:R-:W-:Y:S01]  /*64c0*/  IMAD.MOV.U32 R13, RZ, RZ, RZ ;  /* 0x000000ffff0d7224 */ /* 0x000fe200078e00ff */
[----:B------:R-:W2:Y:S01]  /*64d0*/  LDCU.64 UR6, c[0x4][0x78] ;  /* 0x01000f00ff0677ac */ /* 0x000ea20008000a00 */
[----:B------:R-:W3:Y:S01]  /*64e0*/  LDC.64 R2, c[0x4][R3] ;  /* 0x0100000003027b82 */ /* 0x000ee20000000a00 */
[----:B------:R-:W5:Y:S01]  /*64f0*/  LDCU.64 UR4, c[0x4][0x10] ;  /* 0x01000200ff0477ac */ /* 0x000f620008000a00 */
[----:B-1----:R-:W-:Y:S01]  /*6500*/  MOV R5, UR9 ;  /* 0x0000000900057c02 */ /* 0x002fe20008000f00 */
[----:B------:R-:W-:Y:S01]  /*6510*/  IMAD.U32 R4, RZ, RZ, UR8 ;  /* 0x00000008ff047e24 */ /* 0x000fe2000f8e00ff */
[----:B--2---:R-:W-:Y:S01]  /*6520*/  MOV R7, UR7 ;  /* 0x0000000700077c02 */ /* 0x004fe20008000f00 */
[----:B------:R-:W-:Y:S01]  /*6530*/  IMAD.U32 R6, RZ, RZ, UR6 ;  /* 0x00000006ff067e24 */ /* 0x000fe2000f8e00ff */
[----:B-----5:R-:W-:Y:S01]  /*6540*/  MOV R11, UR5 ;  /* 0x00000005000b7c02 */ /* 0x020fe20008000f00 */
[----:B------:R-:W-:Y:S02]  /*6550*/  IMAD.U32 R10, RZ, RZ, UR4 ;  /* 0x00000004ff0a7e24 */ /* 0x000fe4000f8e00ff */
[----:B------:R-:W-:Y:S07]  /*6560*/  LEPC R20, `(.L_x_102) ;  /* 0x000000001014794e */ /* 0x000fee0000000000 */
[----:B---34-:R-:W-:Y:S05]  /*6570*/  CALL.ABS.NOINC R2 ;  /* 0x0000000002007343 */ /* 0x018fea0003c00000 */
.L_x_102:
[----:B------:R-:W-:Y:S01]  /*6580*/  ISETP.NE.AND P0, PT, R70, RZ, PT ;  /* 0x000000ff4600720c */ /* 0x000fe20003f05270 */
[----:B------:R-:W-:Y:S05]  /*6590*/  WARPSYNC.ALL ;  /* 0x0000000000007948 */ /* 0x000fea0003800000 */
[----:B------:R-:W-:Y:S01]  /*65a0*/  R2UR UR4, R34 ;  /* 0x00000000220472ca */ /* 0x000fe200000e0000 */
[--C-:B----4-:R-:W-:Y:S01]  /*65b0*/  HADD2.F32 R20, -RZ, R40.reuse.H0_H0 ;  /* 0x20000028ff147230 */ /* 0x110fe20000004100 */
[----:B------:R-:W-:Y:S01]  /*65c0*/  R2UR UR5, R44 ;  /* 0x000000002c0572ca */ /* 0x000fe200000e0000 */
[----:B------:R-:W-:Y:S01]  /*65d0*/  HADD2.F32 R21, -RZ, R40.H1_H1 ;  /* 0x30000028ff157230 */ /* 0x000fe20000004100 */
[----:B------:R-:W-:Y:S01]  /*65e0*/  BSSY.RECONVERGENT B0, `(.L_x_103) ;  /* 0x0000053000007945 */ /* 0x000fe20003800200 */
[--C-:B------:R-:W-:Y:S02]  /*65f0*/  HADD2.F32 R34, -RZ, R41.reuse.H0_H0 ;  /* 0x20000029ff227230 */ /* 0x100fe40000004100 */
[----:B------:R-:W-:Y:S02]  /*6600*/  HADD2.F32 R36, -RZ, R41.H1_H1 ;  /* 0x30000029ff247230 */ /* 0x000fe40000004100 */
[--C-:B------:R-:W-:Y:S02]  /*6610*/  HADD2.F32 R37, -RZ, R42.reuse.H0_H0 ;  /* 0x2000002aff257230 */ /* 0x100fe40000004100 */
[----:B------:R-:W-:Y:S02]  /*6620*/  HADD2.F32 R38, -RZ, R42.H1_H1 ;  /* 0x3000002aff267230 */ /* 0x000fe40000004100 */
[----:B------:R-:W1:Y:S01]  /*6630*/  LDTM.16dp256bit.x4 R4, tmem[UR4+0x20] ;  /* 0x00002004000479ee */ /* 0x000e620008120000 */
[----:B------:R-:W-:Y:S01]  /*6640*/  NOP ;  /* 0x0000000000007918 */ /* 0x000fe20000000000 */
[----:B------:R-:W-:Y:S01]  /*6650*/  UIADD3 UR5, UPT, UPT, UR5, 0xa0, URZ ;  /* 0x000000a005057890 */ /* 0x000fe2000fffe0ff */
[--C-:B------:R-:W-:Y:S02]  /*6660*/  HADD2.F32 R39, -RZ, R43.reuse.H0_H0 ;  /* 0x2000002bff277230 */ /* 0x100fe40000004100 */
[----:B------:R-:W-:Y:S01]  /*6670*/  HADD2.F32 R40, -RZ, R43.H1_H1 ;  /* 0x3000002bff287230 */ /* 0x000fe20000004100 */
[----:B------:R-:W-:Y:S01]  /*6680*/  UPRMT UR5, UR37, 0x654, UR5 ;  /* 0x0000065425057896 */ /* 0x000fe20008000005 */
[--C-:B------:R-:W-:Y:S02]  /*6690*/  HADD2.F32 R41, -RZ, R48.reuse.H0_H0 ;  /* 0x20000030ff297230 */ /* 0x100fe40000004100 */
[----:B------:R-:W-:Y:S02]  /*66a0*/  HADD2.F32 R42, -RZ, R48.H1_H1 ;  /* 0x30000030ff2a7230 */ /* 0x000fe40000004100 */
[--C-:B------:R-:W-:Y:S02]  /*66b0*/  HADD2.F32 R43, -RZ, R49.reuse.H0_H0 ;  /* 0x20000031ff2b7230 */ /* 0x100fe40000004100 */
[----:B------:R-:W-:Y:S02]  /*66c0*/  HADD2.F32 R44, -RZ, R49.H1_H1 ;  /* 0x30000031ff2c7230 */ /* 0x000fe40000004100 */
[----:B-1----:R-:W-:Y:S01]  /*66d0*/  SYNCS.ARRIVE.TRANS64.RED.A1T0 RZ, [UR5], RZ ;  /* 0x000000ffffff79a7 */ /* 0x002fe20008100405 */
[--C-:B------:R-:W-:Y:S02]  /*66e0*/  HADD2.F32 R45, -RZ, R50.reuse.H0_H0 ;  /* 0x20000032ff2d7230 */ /* 0x100fe40000004100 */
[----:B------:R-:W-:Y:S02]  /*66f0*/  HADD2.F32 R46, -RZ, R50.H1_H1 ;  /* 0x30000032ff2e7230 */ /* 0x000fe40000004100 */
[--C-:B------:R-:W-:Y:S02]  /*6700*/  HADD2.F32 R47, -RZ, R51.reuse.H0_H0 ;  /* 0x20000033ff2f7230 */ /* 0x100fe40000004100 */
[----:B------:R-:W-:Y:S02]  /*6710*/  HADD2.F32 R48, -RZ, R51.H1_H1 ;  /* 0x30000033ff307230 */ /* 0x000fe40000004100 */
[C---:B------:R-:W-:Y:S01]  /*6720*/  FMUL R4, R33.reuse, R4 ;  /* 0x0000000421047220 */ /* 0x040fe20000400000 */
[C---:B------:R-:W-:Y:S01]  /*6730*/  FMUL R5, R33.reuse, R5 ;  /* 0x0000000521057220 */ /* 0x040fe20000400000 */
[C---:B------:R-:W-:Y:S01]  /*6740*/  FMUL R6, R33.reuse, R6 ;  /* 0x0000000621067220 */ /* 0x040fe20000400000 */
[----:B------:R-:W-:Y:S01]  /*6750*/  FMUL R7, R33, R7 ;  /* 0x0000000721077220 */ /* 0x000fe20000400000 */
[C---:B------:R-:W-:Y:S01]  /*6760*/  FFMA R4, R35.reuse, R20, R4 ;  /* 0x0000001423047223 */ /* 0x040fe20000000004 */
[C---:B------:R-:W-:Y:S01]  /*6770*/  FFMA R5, R35.reuse, R21, R5 ;  /* 0x0000001523057223 */ /* 0x040fe20000000005 */
[C---:B------:R-:W-:Y:S01]  /*6780*/  FFMA R6, R35.reuse, R34, R6 ;  /* 0x0000002223067223 */ /* 0x040fe20000000006 */
[----:B------:R-:W-:Y:S01]  /*6790*/  FFMA R7, R35, R36, R7 ;  /* 0x0000002423077223 */ /* 0x000fe20000000007 */
[C---:B------:R-:W-:Y:S01]  /*67a0*/  FMUL R8, R33.reuse, R8 ;  /* 0x0000000821087220 */ /* 0x040fe20000400000 */
[----:B------:R-:W-:Y:S01]  /*67b0*/  FMUL R9, R33, R9 ;  /* 0x0000000921097220 */ /* 0x000fe20000400000 */
[----:B------:R-:W-:Y:S01]  /*67c0*/  F2FP.F16.F32.PACK_AB R4, R5, R4 ;  /* 0x000000040504723e */ /* 0x000fe200000000ff */
[----:B------:R-:W-:Y:S01]  /*67d0*/  FMUL R10, R33, R10 ;  /* 0x0000000a210a7220 */ /* 0x000fe20000400000 */
[----:B------:R-:W-:Y:S01]  /*67e0*/  F2FP.F16.F32.PACK_AB R5, R7, R6 ;  /* 0x000000060705723e */ /* 0x000fe200000000ff */
[C---:B------:R-:W-:Y:S01]  /*67f0*/  FFMA R8, R35.reuse, R37, R8 ;  /* 0x0000002523087223 */ /* 0x040fe20000000008 */
[----:B------:R-:W-:Y:S01]  /*6800*/  FFMA R9, R35, R38, R9 ;  /* 0x0000002623097223 */ /* 0x000fe20000000009 */
[C---:B------:R-:W-:Y:S01]  /*6810*/  FMUL R11, R33.reuse, R11 ;  /* 0x0000000b210b7220 */ /* 0x040fe20000400000 */
[C---:B------:R-:W-:Y:S01]  /*6820*/  FMUL R0, R33.reuse, R12 ;  /* 0x0000000c21007220 */ /* 0x040fe20000400000 */
[----:B------:R-:W-:Y:S01]  /*6830*/  FMUL R2, R33, R13 ;  /* 0x0000000d21027220 */ /* 0x000fe20000400000 */
[----:B------:R-:W-:Y:S01]  /*6840*/  FFMA R10, R35, R39, R10 ;  /* 0x00000027230a7223 */ /* 0x000fe2000000000a */
[----:B------:R-:W-:Y:S01]  /*6850*/  FMUL R3, R33, R14 ;  /* 0x0000000e21037220 */ /* 0x000fe20000400000 */
[----:B------:R-:W-:Y:S01]  /*6860*/  F2FP.F16.F32.PACK_AB R6, R9, R8 ;  /* 0x000000080906723e */ /* 0x000fe200000000ff */
[----:B------:R-:W-:Y:S01]  /*6870*/  FFMA R11, R35, R40, R11 ;  /* 0x00000028230b7223 */ /* 0x000fe2000000000b */
[C---:B------:R-:W-:Y:S01]  /*6880*/  FMUL R15, R33.reuse, R15 ;  /* 0x0000000f210f7220 */ /* 0x040fe20000400000 */
[----:B------:R-:W-:Y:S01]  /*6890*/  FMUL R12, R33, R16 ;  /* 0x00000010210c7220 */ /* 0x000fe20000400000 */
[----:B------:R-:W-:Y:S01]  /*68a0*/  FFMA R0, R35, R41, R0 ;  /* 0x0000002923007223 */ /* 0x000fe20000000000 */
[----:B------:R-:W-:Y:S01]  /*68b0*/  MOV R8, UR43 ;  /* 0x0000002b00087c02 */ /* 0x000fe20008000f00 */
[----:B------:R-:W-:Y:S01]  /*68c0*/  FMUL R13, R33, R17 ;  /* 0x00000011210d7220 */ /* 0x000fe20000400000 */
[----:B------:R-:W-:Y:S01]  /*68d0*/  FFMA R2, R35, R42, R2 ;  /* 0x0000002a23027223 */ /* 0x000fe20000000002 */
[----:B------:R-:W-:Y:S01]  /*68e0*/  FMUL R14, R33, R18 ;  /* 0x00000012210e7220 */ /* 0x000fe20000400000 */
[C---:B------:R-:W-:Y:S01]  /*68f0*/  FFMA R3, R35.reuse, R43, R3 ;  /* 0x0000002b23037223 */ /* 0x040fe20000000003 */
[----:B------:R-:W-:Y:S01]  /*6900*/  FFMA R15, R35, R44, R15 ;  /* 0x0000002c230f7223 */ /* 0x000fe2000000000f */
[----:B------:R-:W-:Y:S01]  /*6910*/  FMUL R19, R33, R19 ;  /* 0x0000001321137220 */ /* 0x000fe20000400000 */
[C---:B------:R-:W-:Y:S01]  /*6920*/  FFMA R12, R35.reuse, R45, R12 ;  /* 0x0000002d230c7223 */ /* 0x040fe2000000000c */
        /* <DEDUP_REMOVED lines=23> */
[----:B------:R-:W-:Y:S02]  /*6aa0*/  UIADD3 UR5, UPT, UPT, UR41, 0x20, URZ ;  /* 0x0000002029057890 */ /* 0x000fe4000fffe0ff */
[----:B------:R-:W-:Y:S02]  /*6ab0*/  UIADD3 UR4, UPT, UPT, UR10, 0x200, URZ ;  /* 0x000002000a047890 */ /* 0x000fe4000fffe0ff */
[----:B------:R-:W-:Y:S01]  /*6ac0*/  UIADD3.X UR9, UPT, UPT, URZ, UR55, URZ, UP0, !UPT ;  /* 0x00000037ff097290 */ /* 0x000fe200087fe4ff */
[----:B------:R-:W-:Y:S01]  /*6ad0*/  UMOV UR6, UR42 ;  /* 0x0000002a00067c82 */ /* 0x000fe20008000000 */
[----:B------:R-:W-:Y:S07]  /*6ae0*/  UMOV UR7, UR36 ;  /* 0x0000002400077c82 */ /* 0x000fee0008000000 */
[----:B------:R2:W-:Y:S02]  /*6af0*/  UTMASTG.3D [UR4], [UR8] ;  /* 0x00000004080073b5 */ /* 0x0005e40008010000 */
[----:B--2---:R0:W-:Y:S02]  /*6b00*/  UTMACMDFLUSH ;  /* 0x00000000000079b7 */ /* 0x0041e40000000000 */
.L_x_104:
[----:B------:R-:W-:Y:S05]  /*6b10*/  BSYNC.RECONVERGENT B0 ;  /* 0x0000000000007941 */ /* 0x000fea0003800200 */
.L_x_103:
[----:B------:R-:W-:Y:S01]  /*6b20*/  UIADD3 UR43, UPT, UPT, UR43, 0x1, URZ ;  /* 0x000000012b2b7890 */ /* 0x000fe2000fffe0ff */
[----:B------:R-:W-:Y:S03]  /*6b30*/  BSSY.RECONVERGENT B0, `(.L_x_105) ;  /* 0x0000008000007945 */ /* 0x000fe60003800200 */
[----:B------:R-:W-:Y:S04]  /*6b40*/  UISETP.NE.AND UP0, UPT, UR43, 0x3, UPT ;  /* 0x000000032b00788c */ /* 0x000fe8000bf05270 */
[----:B------:R-:W-:Y:S02]  /*6b50*/  UISETP.EQ.XOR UP1, UPT, UR40, 0x3, !UP0 ;  /* 0x000000032800788c */ /* 0x000fe4000c722a70 */
[----:B------:R-:W-:Y:S02]  /*6b60*/  USEL UR56, UR43, URZ, UP0 ;  /* 0x000000ff2b387287 */ /* 0x000fe40008000000 */
[----:B------:R-:W-:Y:S04]  /*6b70*/  USEL UR4, URZ, 0x1, !UP1 ;  /* 0x00000001ff047887 */ /* 0x000fe8000c800000 */
[----:B------:R-:W-:Y:S01]  /*6b80*/  ULOP3.LUT UR51, UR51, UR4, URZ, 0x3c, !UPT ;  /* 0x0000000433337292 */ /* 0x000fe2000f8e3cff */
[----:B------:R-:W-:Y:S11]  /*6b90*/  @P0 BRA `(.L_x_106) ;  /* 0x0000000000040947 */ /* 0x000ff60003800000 */
[----:B------:R-:W-:Y:S04]  /*6ba0*/  DEPBAR.LE SB0, 0x1 ;  /* 0x000080400000791a */ /* 0x000fe80000000000 */
.L_x_106:
[----:B------:R-:W-:Y:S05]  /*6bb0*/  BSYNC.RECONVERGENT B0 ;  /* 0x0000000000007941 */ /* 0x000fea0003800200 */
.L_x_105:
[----:B------:R-:W-:Y:S01]  /*6bc0*/  BAR.SYNC.DEFER_BLOCKING 0x1, 0x80 ;  /* 0x0042000000007b1d */ /* 0x000fe20000010000 */
[----:B------:R-:W-:Y:S01]  /*6bd0*/  UISETP.NE.AND UP0, UPT, UR50, -0x2, UPT ;  /* 0xfffffffe3200788c */ /* 0x000fe2000bf05270 */
[----:B------:R-:W-:Y:S08]  /*6be0*/  IADD3 R31, PT, PT, R31, 0x1, RZ ;  /* 0x000000011f1f7810 */ /* 0x000ff00007ffe0ff */
[----:B------:R-:W-:Y:S05]  /*6bf0*/  BRA.U !UP0, `(.L_x_107) ;  /* 0x0000000108287547 */ /* 0x000fea000b800000 */
[----:B------:R-:W-:Y:S01]  /*6c00*/  ISETP.NE.AND P0, PT, R74, RZ, PT ;  /* 0x000000ff4a00720c */ /* 0x000fe20003f05270 */
[----:B------:R-:W-:Y:S01]  /*6c10*/  IMAD.U32 R2, RZ, RZ, UR49 ;  /* 0x00000031ff027e24 */ /* 0x000fe2000f8e00ff */
[----:B------:R-:W-:Y:S01]  /*6c20*/  UIADD3 UR49, UPT, UPT, UR49, 0x1, URZ ;  /* 0x0000000131317890 */ /* 0x000fe2000fffe0ff */
[----:B------:R-:W-:Y:S03]  /*6c30*/  IMAD.U32 R0, RZ, RZ, UR37 ;  /* 0x00000025ff007e24 */ /* 0x000fe6000f8e00ff */
[----:B------:R-:W-:Y:S04]  /*6c40*/  UISETP.NE.AND UP0, UPT, UR49, 0x3, UPT ;  /* 0x000000033100788c */ /* 0x000fe8000bf05270 */
[----:B------:R-:W-:Y:S03]  /*6c50*/  USEL UR49, UR49, URZ, UP0 ;  /* 0x000000ff31317287 */ /* 0x000fe60008000000 */
[----:B------:R-:W-:Y:S05]  /*6c60*/  @P0 LEA R2, R2, UR48, 0x3 ;  /* 0x0000003002020c11 */ /* 0x000fea000f8e18ff */
[----:B------:R-:W-:Y:S05]  /*6c70*/  @P0 VIADD R2, R2, 0x38 ;  /* 0x0000003802020836 */ /* 0x000fea0000000000 */
[----:B------:R-:W-:Y:S04]  /*6c80*/  @P0 PRMT R0, R0, 0x654, R2 ;  /* 0x0000065400000816 */ /* 0x000fe80000000002 */
[----:B------:R2:W-:Y:S03]  /*6c90*/  @P0 SYNCS.ARRIVE.TRANS64.RED.A1T0 RZ, [R0+URZ], RZ ;  /* 0x000000ff00ff09a7 */ /* 0x0005e600081004ff */
.L_x_107:
[----:B------:R-:W-:Y:S01]  /*6ca0*/  ISETP.NE.AND P2, PT, R71, RZ, PT ;  /* 0x000000ff4700720c */ /* 0x000fe20003f45270 */
[----:B------:R-:W-:Y:S01]  /*6cb0*/  UIADD3 UR50, UPT, UPT, UR50, 0x2, URZ ;  /* 0x0000000232327890 */ /* 0x000fe2000fffe0ff */
[----:B------:R-:W-:Y:S01]  /*6cc0*/  ISETP.NE.AND P0, PT, R73, 0x2, PT ;  /* 0x000000024900780c */ /* 0x000fe20003f05270 */
[----:B------:R-:W-:Y:S01]  /*6cd0*/  IMAD.IADD R20, R29, 0x1, R58 ;  /* 0x000000011d147824 */ /* 0x000fe200078e023a */
[----:B------:R-:W-:Y:S01]  /*6ce0*/  ISETP.NE.AND P1, PT, R31, 0x4, PT ;  /* 0x000000041f00780c */ /* 0x000fe20003f25270 */
[----:B------:R-:W-:Y:S01]  /*6cf0*/  IMAD.IADD R21, R30, 0x1, R59 ;  /* 0x000000011e157824 */ /* 0x000fe200078e023b */
[----:B------:R-:W-:Y:S02]  /*6d00*/  SEL R2, RZ, 0x1, P0 ;  /* 0x00000001ff027807 */ /* 0x000fe40000000000 */
[----:B--2---:R-:W-:Y:S02]  /*6d10*/  SEL R0, RZ, 0x1, P1 ;  /* 0x00000001ff007807 */ /* 0x004fe40000800000 */
[----:B------:R-:W-:Y:S02]  /*6d20*/  LOP3.LUT R67, R67, R2, RZ, 0x3c, !PT ;  /* 0x0000000243437212 */ /* 0x000fe400078e3cff */
[----:B------:R-:W-:Y:S02]  /*6d30*/  LOP3.LUT R68, R68, R0, RZ, 0x3c, !PT ;  /* 0x0000000044447212 */ /* 0x000fe400078e3cff */
[----:B------:R-:W-:Y:S02]  /*6d40*/  @P2 R2UR UR36, R66 ;  /* 0x00000000422422ca */ /* 0x000fe400000e0000 */
[----:B------:R-:W-:Y:S02]  /*6d50*/  SEL R73, R73, RZ, P0 ;  /* 0x000000ff49497207 */ /* 0x000fe40000000000 */
[----:B------:R-:W-:Y:S01]  /*6d60*/  SEL R31, R31, RZ, P1 ;  /* 0x000000ff1f1f7207 */ /* 0x000fe20000800000 */
[----:B------:R-:W-:Y:S10]  /*6d70*/  @P2 BRA `(.L_x_108) ;  /* 0xffffffdc00e02947 */ /* 0x000ff4000383ffff */
[----:B------:R-:W-:-:S09]  /*6d80*/  UISETP.NE.AND UP0, UPT, UR53, URZ, UPT ;  /* 0x000000ff3500728c */ /* 0x000fd2000bf05270 */
[----:B------:R-:W-:Y:S05]  /*6d90*/  BRA.U !UP0, `(.L_x_109) ;  /* 0x0000000108487547 */ /* 0x000fea000b800000 */
[----:B------:R-:W2:Y:S02]  /*6da0*/  LDCU.64 UR4, c[0x0][0x890] ;  /* 0x00011200ff0477ac */ /* 0x000ea40008000a00 */
[----:B--2---:R-:W-:-:S04]  /*6db0*/  UISETP.NE.U32.AND UP0, UPT, UR4, URZ, UPT ;  /* 0x000000ff0400728c */ /* 0x004fc8000bf05070 */
[----:B------:R-:W-:-:S09]  /*6dc0*/  UISETP.NE.AND.EX UP0, UPT, UR5, URZ, UPT, UP0 ;  /* 0x000000ff0500728c */ /* 0x000fd2000bf05300 */
[----:B------:R-:W-:Y:S05]  /*6dd0*/  BRA.U UP0, `(.L_x_110) ;  /* 0x00000001000c7547 */ /* 0x000fea000b800000 */
[----:B------:R-:W-:-:S13]  /*6de0*/  FSETP.NEU.AND P0, PT, R35, RZ, PT ;  /* 0x000000ff2300720b */ /* 0x000fda0003f0d000 */
[----:B------:R-:W-:Y:S05]  /*6df0*/  @!P0 EXIT ;  /* 0x000000000000894d */ /* 0x000fea0003800000 */
[----:B------:R-:W-:Y:S05]  /*6e00*/  BRA `(.L_x_109) ;  /* 0x00000000002c7947 */ /* 0x000fea0003800000 */
.L_x_110:
[----:B------:R-:W-:Y:S01]  /*6e10*/  ISETP.NE.AND P0, PT, R72, RZ, PT ;  /* 0x000000ff4800720c */ /* 0x000fe20003f05270 */
[----:B------:R-:W-:-:S12]  /*6e20*/  BSSY.RECONVERGENT B0, `(.L_x_109) ;  /* 0x0000009000007945 */ /* 0x000fd80003800200 */
[----:B------:R-:W-:Y:S05]  /*6e30*/  @P0 BRA `(.L_x_111) ;  /* 0x0000000000140947 */ /* 0x000fea0003800000 */
[----:B------:R-:W2:Y:S02]  /*6e40*/  LDCU.64 UR4, c[0x0][0x888] ;  /* 0x00011100ff0477ac */ /* 0x000ea40008000a00 */
[----:B--2---:R-:W-:-:S04]  /*6e50*/  ISETP.NE.U32.AND P0, PT, RZ, UR4, PT ;  /* 0x00000004ff007c0c */ /* 0x004fc8000bf05070 */
[----:B------:R-:W-:-:S13]  /*6e60*/  ISETP.NE.AND.EX P0, PT, RZ, UR5, PT, P0 ;  /* 0x00000005ff007c0c */ /* 0x000fda000bf05300 */
[----:B------:R-:W-:Y:S05]  /*6e70*/  @!P0 EXIT ;  /* 0x000000000000894d */ /* 0x000fea0003800000 */
[----:B------:R-:W-:Y:S05]  /*6e80*/  BRA `(.L_x_112) ;  /* 0x0000000000087947 */ /* 0x000fea0003800000 */
.L_x_111:
[----:B------:R-:W-:-:S13]  /*6e90*/  FSETP.NEU.AND P0, PT, R35, RZ, PT ;  /* 0x000000ff2300720b */ /* 0x000fda0003f0d000 */
[----:B------:R-:W-:Y:S05]  /*6ea0*/  @!P0 EXIT ;  /* 0x000000000000894d */ /* 0x000fea0003800000 */
.L_x_112:
[----:B------:R-:W-:Y:S05]  /*6eb0*/  BSYNC.RECONVERGENT B0 ;  /* 0x0000000000007941 */ /* 0x000fea0003800200 */
.L_x_109:
[----:B------:R-:W-:Y:S01]  /*6ec0*/  ULEA UR4, UR49, UR48, 0x3 ;  /* 0x0000003031047291 */ /* 0x000fe2000f8e18ff */
[----:B------:R-:W-:-:S04]  /*6ed0*/  DEPBAR.LE SB0, 0x0 ;  /* 0x000080000000791a */ /* 0x000fc80000000000 */
[----:B------:R-:W-:-:S04]  /*6ee0*/  UIADD3 UR4, UPT, UPT, UR4, 0x38, URZ ;  /* 0x0000003804047890 */ /* 0x000fc8000fffe0ff */
[----:B------:R-:W-:-:S09]  /*6ef0*/  UPRMT UR4, UR37, 0x654, UR4 ;  /* 0x0000065425047896 */ /* 0x000fd20008000004 */
[----:B------:R-:W-:Y:S01]  /*6f00*/  SYNCS.ARRIVE.TRANS64.RED.A1T0 RZ, [UR4], RZ ;  /* 0x000000ffffff79a7 */ /* 0x000fe20008100404 */
[----:B------:R-:W-:Y:S05]  /*6f10*/  EXIT ;  /* 0x000000000000794d */ /* 0x000fea0003800000 */
.L_x_19:
[----:B--2---:R2:W1:Y:S02]  /*6f20*/  SYNCS.PHASECHK.TRANS64.TRYWAIT P0, [R2+URZ+0xd0], R3 ;  /* 0x0000d003020075a7 */ /* 0x00446400080011ff */
[----:B-1----:R-:W-:Y:S05]  /*6f30*/  @!P0 NANOSLEEP.SYNCS 0x989680 ;  /* 0x009896800000895d */ /* 0x002fea0003900000 */
[----:B------:R-:W1:Y:S02]  /*6f40*/  @!P0 SYNCS.PHASECHK.TRANS64 P0, [R2+URZ+0xd0], R3 ;  /* 0x0000d003020085a7 */ /* 0x000e6400080010ff */
[----:B-1----:R-:W-:Y:S05]  /*6f50*/  @!P0 BRA `(.L_x_19) ;  /* 0xfffffffc00f08947 */ /* 0x002fea000383ffff */
[----:B------:R-:W-:Y:S05]  /*6f60*/  BRA `(.L_x_113) ;  /* 0xffffffa400847947 */ /* 0x000fea000383ffff */
.L_x_22:
[----:B-1----:R-:W-:-:S07]  /*6f70*/  MOV R2, UR33 ;  /* 0x0000002100027c02 */ /* 0x002fce0008000f00 */
.L_x_114:
[----:B-1----:R1:W2:Y:S02]  /*6f80*/  SYNCS.PHASECHK.TRANS64.TRYWAIT P0, [R2+URZ+0x10], R4 ;  /* 0x00001004020075a7 */ /* 0x0022a400080011ff */
[----:B--2---:R-:W-:Y:S05]  /*6f90*/  @!P0 NANOSLEEP.SYNCS 0x989680 ;  /* 0x009896800000895d */ /* 0x004fea0003900000 */
[----:B------:R-:W2:Y:S02]  /*6fa0*/  @!P0 SYNCS.PHASECHK.TRANS64 P0, [R2+URZ+0x10], R4 ;  /* 0x00001004020085a7 */ /* 0x000ea400080010ff */
[----:B--2---:R-:W-:Y:S05]  /*6fb0*/  @!P0 BRA `(.L_x_114) ;  /* 0xfffffffc00f08947 */ /* 0x004fea000383ffff */
[----:B------:R-:W-:Y:S05]  /*6fc0*/  BRA `(.L_x_21) ;  /* 0xffffffa400d47947 */ /* 0x000fea000383ffff */
.L_x_28:
[----:B-1----:R-:W-:-:S07]  /*6fd0*/  MOV R2, UR33 ;  /* 0x0000002100027c02 */ /* 0x002fce0008000f00 */
.L_x_115:
[----:B-1----:R1:W2:Y:S02]  /*6fe0*/  SYNCS.PHASECHK.TRANS64.TRYWAIT P0, [R2+URZ+0x10], R4 ;  /* 0x00001004020075a7 */ /* 0x0022a400080011ff */
[----:B--2---:R-:W-:Y:S05]  /*6ff0*/  @!P0 NANOSLEEP.SYNCS 0x989680 ;  /* 0x009896800000895d */ /* 0x004fea0003900000 */
[----:B------:R-:W2:Y:S02]  /*7000*/  @!P0 SYNCS.PHASECHK.TRANS64 P0, [R2+URZ+0x10], R4 ;  /* 0x00001004020085a7 */ /* 0x000ea400080010ff */
[----:B--2---:R-:W-:Y:S05]  /*7010*/  @!P0 BRA `(.L_x_115) ;  /* 0xfffffffc00f08947 */ /* 0x004fea000383ffff */
[----:B------:R-:W-:Y:S05]  /*7020*/  BRA `(.L_x_27) ;  /* 0xffffffa800a87947 */ /* 0x000fea000383ffff */
.L_x_32:
[----:B-1----:R1:W2:Y:S02]  /*7030*/  SYNCS.PHASECHK.TRANS64.TRYWAIT P0, [R2+URZ+0x60], R3 ;  /* 0x00006003020075a7 */ /* 0x0022a400080011ff */
[----:B--2---:R-:W-:Y:S05]  /*7040*/  @!P0 NANOSLEEP.SYNCS 0x989680 ;  /* 0x009896800000895d */ /* 0x004fea0003900000 */
[----:B------:R-:W2:Y:S02]  /*7050*/  @!P0 SYNCS.PHASECHK.TRANS64 P0, [R2+URZ+0x60], R3 ;  /* 0x00006003020085a7 */ /* 0x000ea400080010ff */
[----:B--2---:R-:W-:Y:S05]  /*7060*/  @!P0 BRA `(.L_x_32) ;  /* 0xfffffffc00f08947 */ /* 0x004fea000383ffff */
[----:B------:R-:W-:Y:S05]  /*7070*/  BRA `(.L_x_116) ;  /* 0xffffffac005c7947 */ /* 0x000fea000383ffff */
.L_x_36:
[----:B----4-:R-:W-:-:S07]  /*7080*/  MOV R0, UR4 ;  /* 0x0000000400007c02 */ /* 0x010fce0008000f00 */
.L_x_117:
[----:B-1----:R1:W2:Y:S02]  /*7090*/  SYNCS.PHASECHK.TRANS64.TRYWAIT P0, [R0+URZ], R2 ;  /* 0x00000002000075a7 */ /* 0x0022a400080011ff */
[----:B--2---:R-:W-:Y:S05]  /*70a0*/  @!P0 NANOSLEEP.SYNCS 0x989680 ;  /* 0x009896800000895d */ /* 0x004fea0003900000 */
[----:B------:R-:W2:Y:S02]  /*70b0*/  @!P0 SYNCS.PHASECHK.TRANS64 P0, [R0+URZ], R2 ;  /* 0x00000002000085a7 */ /* 0x000ea400080010ff */
[----:B--2---:R-:W-:Y:S05]  /*70c0*/  @!P0 BRA `(.L_x_117) ;  /* 0xfffffffc00f08947 */ /* 0x004fea000383ffff */
[----:B------:R-:W-:Y:S05]  /*70d0*/  BRA `(.L_x_118) ;  /* 0xffffffb000cc7947 */ /* 0x000fea000383ffff */
.L_x_39:
[----:B-1----:R1:W2:Y:S02]  /*70e0*/  SYNCS.PHASECHK.TRANS64.TRYWAIT P0, [R0+URZ+0xc0], R4 ;  /* 0x0000c004000075a7 */ /* 0x0022a400080011ff */
[----:B--2---:R-:W-:Y:S05]  /*70f0*/  @!P0 NANOSLEEP.SYNCS 0x989680 ;  /* 0x009896800000895d */ /* 0x004fea0003900000 */
[----:B------:R-:W2:Y:S02]  /*7100*/  @!P0 SYNCS.PHASECHK.TRANS64 P0, [R0+URZ+0xc0], R4 ;  /* 0x0000c004000085a7 */ /* 0x000ea400080010ff */
[----:B--2---:R-:W-:Y:S05]  /*7110*/  @!P0 BRA `(.L_x_39) ;  /* 0xfffffffc00f08947 */ /* 0x004fea000383ffff */
[----:B------:R-:W-:Y:S05]  /*7120*/  BRA `(.L_x_119) ;  /* 0xffffffb400287947 */ /* 0x000fea000383ffff */
.L_x_40:
[----:B------:R-:W-:-:S07]  /*7130*/  MOV R0, UR5 ;  /* 0x0000000500007c02 */ /* 0x000fce0008000f00 */
.L_x_120:
[----:B-1----:R1:W2:Y:S02]  /*7140*/  SYNCS.PHASECHK.TRANS64.TRYWAIT P0, [R0+URZ+0x70], R5 ;  /* 0x00007005000075a7 */ /* 0x0022a400080011ff */
[----:B--2---:R-:W-:Y:S05]  /*7150*/  @!P0 NANOSLEEP.SYNCS 0x989680 ;  /* 0x009896800000895d */ /* 0x004fea0003900000 */
[----:B------:R-:W2:Y:S02]  /*7160*/  @!P0 SYNCS.PHASECHK.TRANS64 P0, [R0+URZ+0x70], R5 ;  /* 0x00007005000085a7 */ /* 0x000ea400080010ff */
[----:B--2---:R-:W-:Y:S05]  /*7170*/  @!P0 BRA `(.L_x_120) ;  /* 0xfffffffc00f08947 */ /* 0x004fea000383ffff */
[----:B------:R-:W-:Y:S05]  /*7180*/  BRA `(.L_x_121) ;  /* 0xffffffb400387947 */ /* 0x000fea000383ffff */
.L_x_41:
[----:B-1----:R1:W2:Y:S02]  /*7190*/  SYNCS.PHASECHK.TRANS64.TRYWAIT P1, [R0+URZ+0x60], R4 ;  /* 0x00006004000075a7 */ /* 0x0022a400080211ff */
[----:B--2---:R-:W-:Y:S05]  /*71a0*/  @!P1 NANOSLEEP.SYNCS 0x989680 ;  /* 0x009896800000995d */ /* 0x004fea0003900000 */
[----:B------:R-:W2:Y:S02]  /*71b0*/  @!P1 SYNCS.PHASECHK.TRANS64 P1, [R0+URZ+0x60], R4 ;  /* 0x00006004000095a7 */ /* 0x000ea400080210ff */
[----:B--2---:R-:W-:Y:S05]  /*71c0*/  @!P1 BRA `(.L_x_41) ;  /* 0xfffffffc00f09947 */ /* 0x004fea000383ffff */
[----:B------:R-:W-:Y:S05]  /*71d0*/  BRA `(.L_x_122) ;  /* 0xffffffb400687947 */ /* 0x000fea000383ffff */
.L_x_44:
[----:B------:R-:W-:-:S07]  /*71e0*/  MOV R0, UR5 ;  /* 0x0000000500007c02 */ /* 0x000fce0008000f00 */
.L_x_123:
[----:B-1----:R1:W2:Y:S02]  /*71f0*/  SYNCS.PHASECHK.TRANS64.TRYWAIT P0, [R0+URZ+0x70], R2 ;  /* 0x00007002000075a7 */ /* 0x0022a400080011ff */
[----:B--2---:R-:W-:Y:S05]  /*7200*/  @!P0 NANOSLEEP.SYNCS 0x989680 ;  /* 0x009896800000895d */ /* 0x004fea0003900000 */
[----:B------:R-:W2:Y:S02]  /*7210*/  @!P0 SYNCS.PHASECHK.TRANS64 P0, [R0+URZ+0x70], R2 ;  /* 0x00007002000085a7 */ /* 0x000ea400080010ff */
[----:B--2---:R-:W-:Y:S05]  /*7220*/  @!P0 BRA `(.L_x_123) ;  /* 0xfffffffc00f08947 */ /* 0x004fea000383ffff */
[----:B------:R-:W-:Y:S05]  /*7230*/  BRA `(.L_x_43) ;  /* 0xffffffb400bc7947 */ /* 0x000fea000383ffff */
.L_x_51:
[----:B-1----:R1:W2:Y:S02]  /*7240*/  SYNCS.PHASECHK.TRANS64.TRYWAIT P1, [R0+URZ+0x60], R2 ;  /* 0x00006002000075a7 */ /* 0x0022a400080211ff */
[----:B--2---:R-:W-:Y:S05]  /*7250*/  @!P1 NANOSLEEP.SYNCS 0x989680 ;  /* 0x009896800000995d */ /* 0x004fea0003900000 */
[----:B------:R-:W2:Y:S02]  /*7260*/  @!P1 SYNCS.PHASECHK.TRANS64 P1, [R0+URZ+0x60], R2 ;  /* 0x00006002000095a7 */ /* 0x000ea400080210ff */
[----:B--2---:R-:W-:Y:S05]  /*7270*/  @!P1 BRA `(.L_x_51) ;  /* 0xfffffffc00f09947 */ /* 0x004fea000383ffff */
[----:B------:R-:W-:Y:S05]  /*7280*/  BRA `(.L_x_124) ;  /* 0xffffffbc004c7947 */ /* 0x000fea000383ffff */
.L_x_52:
[----:B------:R-:W-:-:S07]  /*7290*/  MOV R2, UR6 ;  /* 0x0000000600027c02 */ /* 0x000fce0008000f00 */
.L_x_125:
[----:B-1----:R1:W2:Y:S02]  /*72a0*/  SYNCS.PHASECHK.TRANS64.TRYWAIT P0, [R2+URZ+0xa0], R0 ;  /* 0x0000a000020075a7 */ /* 0x0022a400080011ff */
[----:B--2---:R-:W-:Y:S05]  /*72b0*/  @!P0 NANOSLEEP.SYNCS 0x989680 ;  /* 0x009896800000895d */ /* 0x004fea0003900000 */
[----:B------:R-:W2:Y:S02]  /*72c0*/  @!P0 SYNCS.PHASECHK.TRANS64 P0, [R2+URZ+0xa0], R0 ;  /* 0x0000a000020085a7 */ /* 0x000ea400080010ff */
[----:B--2---:R-:W-:Y:S05]  /*72d0*/  @!P0 BRA `(.L_x_125) ;  /* 0xfffffffc00f08947 */ /* 0x004fea000383ffff */
[----:B------:R-:W-:Y:S05]  /*72e0*/  BRA `(.L_x_126) ;  /* 0xffffffbc009c7947 */ /* 0x000fea000383ffff */
.L_x_55:
[----:B------:R-:W-:Y:S07]  /*72f0*/  MOV R0, UR11 ;  /* 0x0000000b00007c02 */ /* 0x000fee0008000f00 */
.L_x_127:
[----:B-1----:R1:W2:Y:S02]  /*7300*/  SYNCS.PHASECHK.TRANS64.TRYWAIT P0, [R0+URZ], R2 ;  /* 0x00000002000075a7 */ /* 0x0022a400080011ff */
[----:B--2---:R-:W-:Y:S05]  /*7310*/  @!P0 NANOSLEEP.SYNCS 0x989680 ;  /* 0x009896800000895d */ /* 0x004fea0003900000 */
[----:B------:R-:W2:Y:S02]  /*7320*/  @!P0 SYNCS.PHASECHK.TRANS64 P0, [R0+URZ], R2 ;  /* 0x00000002000085a7 */ /* 0x000ea400080010ff */
[----:B--2---:R-:W-:Y:S05]  /*7330*/  @!P0 BRA `(.L_x_127) ;  /* 0xfffffffc00f08947 */ /* 0x004fea000383ffff */
[----:B------:R-:W-:Y:S05]  /*7340*/  BRA `(.L_x_54) ;  /* 0xffffffbc00b87947 */ /* 0x000fea000383ffff */
.L_x_58:
[----:B------:R-:W-:-:S07]  /*7350*/  MOV R0, UR6 ;  /* 0x0000000600007c02 */ /* 0x000fce0008000f00 */
.L_x_128:
[----:B--2---:R2:W4:Y:S02]  /*7360*/  SYNCS.PHASECHK.TRANS64.TRYWAIT P0, [R0+URZ], R2 ;  /* 0x00000002000075a7 */ /* 0x00452400080011ff */
[----:B----4-:R-:W-:Y:S05]  /*7370*/  @!P0 NANOSLEEP.SYNCS 0x989680 ;  /* 0x009896800000895d */ /* 0x010fea0003900000 */
[----:B------:R-:W4:Y:S02]  /*7380*/  @!P0 SYNCS.PHASECHK.TRANS64 P0, [R0+URZ], R2 ;  /* 0x00000002000085a7 */ /* 0x000f2400080010ff */
[----:B----4-:R-:W-:Y:S05]  /*7390*/  @!P0 BRA `(.L_x_128) ;  /* 0xfffffffc00f08947 */ /* 0x010fea000383ffff */
[----:B------:R-:W-:Y:S05]  /*73a0*/  BRA `(.L_x_129) ;  /* 0xffffffc000e47947 */ /* 0x000fea000383ffff */
.L_x_59:
[----:B------:R-:W-:-:S07]  /*73b0*/  MOV R0, UR6 ;  /* 0x0000000600007c02 */ /* 0x000fce0008000f00 */
.L_x_130:
[----:B-1----:R1:W2:Y:S02]  /*73c0*/  SYNCS.PHASECHK.TRANS64.TRYWAIT P0, [R0+URZ], R3 ;  /* 0x00000003000075a7 */ /* 0x0022a400080011ff */
[----:B--2---:R-:W-:Y:S05]  /*73d0*/  @!P0 NANOSLEEP.SYNCS 0x989680 ;  /* 0x009896800000895d */ /* 0x004fea0003900000 */
[----:B------:R-:W2:Y:S02]  /*73e0*/  @!P0 SYNCS.PHASECHK.TRANS64 P0, [R0+URZ], R3 ;  /* 0x00000003000085a7 */ /* 0x000ea400080010ff */
[----:B--2---:R-:W-:Y:S05]  /*73f0*/  @!P0 BRA `(.L_x_130) ;  /* 0xfffffffc00f08947 */ /* 0x004fea000383ffff */
[----:B------:R-:W-:Y:S05]  /*7400*/  BRA `(.L_x_131) ;  /* 0xffffffc000f07947 */ /* 0x000fea000383ffff */
.L_x_60:
[----:B------:R-:W-:-:S07]  /*7410*/  MOV R0, UR6 ;  /* 0x0000000600007c02 */ /* 0x000fce0008000f00 */
.L_x_132:
[----:B-1----:R1:W2:Y:S02]  /*7420*/  SYNCS.PHASECHK.TRANS64.TRYWAIT P0, [R0+URZ], R3 ;  /* 0x00000003000075a7 */ /* 0x0022a400080011ff */
[----:B--2---:R-:W-:Y:S05]  /*7430*/  @!P0 NANOSLEEP.SYNCS 0x989680 ;  /* 0x009896800000895d */ /* 0x004fea0003900000 */
[----:B------:R-:W2:Y:S02]  /*7440*/  @!P0 SYNCS.PHASECHK.TRANS64 P0, [R0+URZ], R3 ;  /* 0x00000003000085a7 */ /* 0x000ea400080010ff */
[----:B--2---:R-:W-:Y:S05]  /*7450*/  @!P0 BRA `(.L_x_132) ;  /* 0xfffffffc00f08947 */ /* 0x004fea000383ffff */
[----:B------:R-:W-:Y:S05]  /*7460*/  BRA `(.L_x_133) ;  /* 0xffffffc000fc7947 */ /* 0x000fea000383ffff */
.L_x_61:
[----:B-1----:R-:W-:-:S07]  /*7470*/  MOV R0, UR7 ;  /* 0x0000000700007c02 */ /* 0x002fce0008000f00 */
.L_x_134:
[----:B-1----:R1:W2:Y:S02]  /*7480*/  SYNCS.PHASECHK.TRANS64.TRYWAIT P0, [R0+URZ], R2 ;  /* 0x00000002000075a7 */ /* 0x0022a400080011ff */
[----:B--2---:R-:W-:Y:S05]  /*7490*/  @!P0 NANOSLEEP.SYNCS 0x989680 ;  /* 0x009896800000895d */ /* 0x004fea0003900000 */
[----:B------:R-:W2:Y:S02]  /*74a0*/  @!P0 SYNCS.PHASECHK.TRANS64 P0, [R0+URZ], R2 ;  /* 0x00000002000085a7 */ /* 0x000ea400080010ff */
[----:B--2---:R-:W-:Y:S05]  /*74b0*/  @!P0 BRA `(.L_x_134) ;  /* 0xfffffffc00f08947 */ /* 0x004fea000383ffff */
[----:B------:R-:W-:Y:S05]  /*74c0*/  BRA `(.L_x_135) ;  /* 0xffffffc400087947 */ /* 0x000fea000383ffff */
.L_x_66:
[----:B--2---:R2:W3:Y:S02]  /*74d0*/  SYNCS.PHASECHK.TRANS64.TRYWAIT P0, [R0+URZ+0x60], R2 ;  /* 0x00006002000075a7 */ /* 0x0044e400080011ff */
[----:B---3--:R-:W-:Y:S05]  /*74e0*/  @!P0 NANOSLEEP.SYNCS 0x989680 ;  /* 0x009896800000895d */ /* 0x008fea0003900000 */
[----:B------:R-:W3:Y:S02]  /*74f0*/  @!P0 SYNCS.PHASECHK.TRANS64 P0, [R0+URZ+0x60], R2 ;  /* 0x00006002000085a7 */ /* 0x000ee400080010ff */
[----:B---3--:R-:W-:Y:S05]  /*7500*/  @!P0 BRA `(.L_x_66) ;  /* 0xfffffffc00f08947 */ /* 0x008fea000383ffff */
[----:B------:R-:W-:Y:S05]  /*7510*/  BRA `(.L_x_136) ;  /* 0xffffffc800007947 */ /* 0x000fea000383ffff */
.L_x_69:
[----:B------:R-:W-:Y:S07]  /*7520*/  MOV R0, UR7 ;  /* 0x0000000700007c02 */ /* 0x000fee0008000f00 */
.L_x_137:
[----:B--2---:R2:W3:Y:S02]  /*7530*/  SYNCS.PHASECHK.TRANS64.TRYWAIT P0, [R0+URZ+0x58], R2 ;  /* 0x00005802000075a7 */ /* 0x0044e400080011ff */
[----:B---3--:R-:W-:Y:S05]  /*7540*/  @!P0 NANOSLEEP.SYNCS 0x989680 ;  /* 0x009896800000895d */ /* 0x008fea0003900000 */
[----:B------:R-:W3:Y:S02]  /*7550*/  @!P0 SYNCS.PHASECHK.TRANS64 P0, [R0+URZ+0x58], R2 ;  /* 0x00005802000085a7 */ /* 0x000ee400080010ff */
[----:B---3--:R-:W-:Y:S05]  /*7560*/  @!P0 BRA `(.L_x_137) ;  /* 0xfffffffc00f08947 */ /* 0x008fea000383ffff */
[----:B------:R-:W-:Y:S05]  /*7570*/  BRA `(.L_x_68) ;  /* 0xffffffc800e07947 */ /* 0x000fea000383ffff */
.L_x_72:
[----:B------:R-:W-:Y:S07]  /*7580*/  MOV R0, UR15 ;  /* 0x0000000f00007c02 */ /* 0x000fee0008000f00 */
.L_x_138:
[----:B-1----:R1:W2:Y:S02]  /*7590*/  SYNCS.PHASECHK.TRANS64.TRYWAIT P0, [R0+URZ+0x38], R9 ;  /* 0x00003809000075a7 */ /* 0x0022a400080011ff */
[----:B--2---:R-:W-:Y:S05]  /*75a0*/  @!P0 NANOSLEEP.SYNCS 0x989680 ;  /* 0x009896800000895d */ /* 0x004fea0003900000 */
[----:B------:R-:W2:Y:S02]  /*75b0*/  @!P0 SYNCS.PHASECHK.TRANS64 P0, [R0+URZ+0x38], R9 ;  /* 0x00003809000085a7 */ /* 0x000ea400080010ff */
[----:B--2---:R-:W-:Y:S05]  /*75c0*/  @!P0 BRA `(.L_x_138) ;  /* 0xfffffffc00f08947 */ /* 0x004fea000383ffff */
[----:B------:R-:W-:Y:S05]  /*75d0*/  BRA `(.L_x_139) ;  /* 0xffffffcc00587947 */ /* 0x000fea000383ffff */
.L_x_73:
[----:B------:R-:W-:Y:S07]  /*75e0*/  MOV R0, UR13 ;  /* 0x0000000d00007c02 */ /* 0x000fee0008000f00 */
.L_x_140:
[----:B-1----:R1:W2:Y:S02]  /*75f0*/  SYNCS.PHASECHK.TRANS64.TRYWAIT P0, [R0+URZ+0x38], R20 ;  /* 0x00003814000075a7 */ /* 0x0022a400080011ff */
[----:B--2---:R-:W-:Y:S05]  /*7600*/  @!P0 NANOSLEEP.SYNCS 0x989680 ;  /* 0x009896800000895d */ /* 0x004fea0003900000 */
[----:B------:R-:W2:Y:S02]  /*7610*/  @!P0 SYNCS.PHASECHK.TRANS64 P0, [R0+URZ+0x38], R20 ;  /* 0x00003814000085a7 */ /* 0x000ea400080010ff */
[----:B--2---:R-:W-:Y:S05]  /*7620*/  @!P0 BRA `(.L_x_140) ;  /* 0xfffffffc00f08947 */ /* 0x004fea000383ffff */
[----:B------:R-:W-:Y:S05]  /*7630*/  BRA `(.L_x_141) ;  /* 0xffffffcc00f87947 */ /* 0x000fea000383ffff */
.L_x_75:
[----:B------:R-:W-:-:S07]  /*7640*/  MOV R0, UR4 ;  /* 0x0000000400007c02 */ /* 0x000fce0008000f00 */
.L_x_142:
[----:B-1----:R1:W3:Y:S02]  /*7650*/  SYNCS.PHASECHK.TRANS64.TRYWAIT P0, [R0+URZ], R2 ;  /* 0x00000002000075a7 */ /* 0x0022e400080011ff */
[----:B---3--:R-:W-:Y:S05]  /*7660*/  @!P0 NANOSLEEP.SYNCS 0x989680 ;  /* 0x009896800000895d */ /* 0x008fea0003900000 */
[----:B------:R-:W3:Y:S02]  /*7670*/  @!P0 SYNCS.PHASECHK.TRANS64 P0, [R0+URZ], R2 ;  /* 0x00000002000085a7 */ /* 0x000ee400080010ff */
[----:B---3--:R-:W-:Y:S05]  /*7680*/  @!P0 BRA `(.L_x_142) ;  /* 0xfffffffc00f08947 */ /* 0x008fea000383ffff */
[----:B------:R-:W-:Y:S05]  /*7690*/  BRA `(.L_x_143) ;  /* 0xffffffd000847947 */ /* 0x000fea000383ffff */
.L_x_76:
[----:B------:R-:W-:-:S07]  /*76a0*/  MOV R0, UR4 ;  /* 0x0000000400007c02 */ /* 0x000fce0008000f00 */
.L_x_144:
[----:B-1----:R1:W3:Y:S02]  /*76b0*/  SYNCS.PHASECHK.TRANS64.TRYWAIT P0, [R0+URZ], R2 ;  /* 0x00000002000075a7 */ /* 0x0022e400080011ff */
[----:B---3--:R-:W-:Y:S05]  /*76c0*/  @!P0 NANOSLEEP.SYNCS 0x989680 ;  /* 0x009896800000895d */ /* 0x008fea0003900000 */
[----:B------:R-:W3:Y:S02]  /*76d0*/  @!P0 SYNCS.PHASECHK.TRANS64 P0, [R0+URZ], R2 ;  /* 0x00000002000085a7 */ /* 0x000ee400080010ff */
[----:B---3--:R-:W-:Y:S05]  /*76e0*/  @!P0 BRA `(.L_x_144) ;  /* 0xfffffffc00f08947 */ /* 0x008fea000383ffff */
[----:B------:R-:W-:Y:S05]  /*76f0*/  BRA `(.L_x_145) ;  /* 0xffffffd000907947 */ /* 0x000fea000383ffff */
.L_x_78:
[----:B--2---:R2:W4:Y:S02]  /*7700*/  SYNCS.PHASECHK.TRANS64.TRYWAIT P0, [R0+URZ+0x60], R2 ;  /* 0x00006002000075a7 */ /* 0x00452400080011ff */
[----:B----4-:R-:W-:Y:S05]  /*7710*/  @!P0 NANOSLEEP.SYNCS 0x989680 ;  /* 0x009896800000895d */ /* 0x010fea0003900000 */
[----:B------:R-:W4:Y:S02]  /*7720*/  @!P0 SYNCS.PHASECHK.TRANS64 P0, [R0+URZ+0x60], R2 ;  /* 0x00006002000085a7 */ /* 0x000f2400080010ff */
[----:B----4-:R-:W-:Y:S05]  /*7730*/  @!P0 BRA `(.L_x_78) ;  /* 0xfffffffc00f08947 */ /* 0x010fea000383ffff */
[----:B------:R-:W-:Y:S05]  /*7740*/  BRA `(.L_x_146) ;  /* 0xffffffd400807947 */ /* 0x000fea000383ffff */
.L_x_88:
[----:B-1----:R1:W3:Y:S02]  /*7750*/  SYNCS.PHASECHK.TRANS64.TRYWAIT P1, [R2+URZ+0x20], R4 ;  /* 0x00002004020075a7 */ /* 0x0022e400080211ff */
[----:B---3--:R-:W-:Y:S05]  /*7760*/  @!P1 NANOSLEEP.SYNCS 0x989680 ;  /* 0x009896800000995d */ /* 0x008fea0003900000 */
[----:B------:R-:W3:Y:S02]  /*7770*/  @!P1 SYNCS.PHASECHK.TRANS64 P1, [R2+URZ+0x20], R4 ;  /* 0x00002004020095a7 */ /* 0x000ee400080210ff */
[----:B---3--:R-:W-:Y:S05]  /*7780*/  @!P1 BRA `(.L_x_88) ;  /* 0xfffffffc00f09947 */ /* 0x008fea000383ffff */
[----:B------:R-:W-:Y:S05]  /*7790*/  BRA `(.L_x_87) ;  /* 0xffffffe000807947 */ /* 0x000fea000383ffff */
.L_x_90:
[----:B-1----:R1:W2:Y:S02]  /*77a0*/  SYNCS.PHASECHK.TRANS64.TRYWAIT P0, [R44+URZ+0x80], R3 ;  /* 0x000080032c0075a7 */ /* 0x0022a400080011ff */
[----:B--2---:R-:W-:Y:S05]  /*77b0*/  @!P0 NANOSLEEP.SYNCS 0x989680 ;  /* 0x009896800000895d */ /* 0x004fea0003900000 */
[----:B------:R-:W2:Y:S02]  /*77c0*/  @!P0 SYNCS.PHASECHK.TRANS64 P0, [R44+URZ+0x80], R3 ;  /* 0x000080032c0085a7 */ /* 0x000ea400080010ff */
[----:B--2---:R-:W-:Y:S05]  /*77d0*/  @!P0 BRA `(.L_x_90) ;  /* 0xfffffffc00f08947 */ /* 0x004fea000383ffff */
[----:B------:R-:W-:Y:S05]  /*77e0*/  BRA `(.L_x_89) ;  /* 0xffffffe000d07947 */ /* 0x000fea000383ffff */
.L_x_101:
[----:B-1----:R1:W2:Y:S02]  /*77f0*/  SYNCS.PHASECHK.TRANS64.TRYWAIT P0, [R2+URZ+0x20], R45 ;  /* 0x0000202d020075a7 */ /* 0x0022a400080011ff */
[----:B--2---:R-:W-:Y:S05]  /*7800*/  @!P0 NANOSLEEP.SYNCS 0x989680 ;  /* 0x009896800000895d */ /* 0x004fea0003900000 */
[----:B------:R-:W2:Y:S02]  /*7810*/  @!P0 SYNCS.PHASECHK.TRANS64 P0, [R2+URZ+0x20], R45 ;  /* 0x0000202d020085a7 */ /* 0x000ea400080010ff */
[----:B--2---:R-:W-:Y:S05]  /*7820*/  @!P0 BRA `(.L_x_101) ;  /* 0xfffffffc00f08947 */ /* 0x004fea000383ffff */
[----:B------:R-:W-:Y:S05]  /*7830*/  BRA `(.L_x_100) ;  /* 0xffffffe800e07947 */ /* 0x000fea000383ffff */
        .weak           $__internal_0_$__cuda_sm10x_tcgen05_guardrail_trap_col_being_dealloced_not_returned_by_alloc
        .type           $__internal_0_$__cuda_sm10x_tcgen05_guardrail_trap_col_being_dealloced_not_returned_by_alloc,@function
        .size           $__internal_0_$__cuda_sm10x_tcgen05_guardrail_trap_col_being_dealloced_not_returned_by_alloc,($__internal_1_$__cuda_sm10x_tcgen05_guardrail_trap_phase_invalid_during_alloc - $__internal_0_$__cuda_sm10x_tcgen05_guardrail_trap_col_being_dealloced_not_returned_by_alloc)
$__internal_0_$__cuda_sm10x_tcgen05_guardrail_trap_col_being_dealloced_not_returned_by_alloc:
[----:B------:R-:W-:Y:S05]  /*7840*/  BPT.TRAP 0x1 ;  /* 0x000000040000795c */ /* 0x000fea0000300000 */
[----:B------:R-:W-:-:S04]  /*7850*/  HFMA2 R3, -RZ, RZ, 0, 0 ;  /* 0x00000000ff037431 */ /* 0x000fc800000001ff */
[----:B------:R-:W-:Y:S05]  /*7860*/  RET.REL.NODEC R2 `(_ZN7cutlass13device_kernelINS_4gemm6kernel13GemmUniversalIN4cute5tupleIJiiiiEEENS1_10collective13CollectiveMmaINS1_35MainloopSm100TmaUmmaWarpSpecializedILi2ELi2ELi4ENS5_IJNS4_1CILi1EEESB_SB_EEEEENS5_IJNSA_ILi64EEESE_NSA_ILi128EEEEEENS_6half_tENS5_IJlSB_lEEESH_SI_NS4_8TiledMMAINS4_8MMA_AtomIJNS4_20SM100_MMA_F16BF16_SSISH_SH_fLi64ELi64ELNS4_4UMMA5MajorE0ELSN_0ELNSM_7ScaleInE0ELSO_0EEEEEENS4_6LayoutISC_NS5_IJNSA_ILi0EEESS_SS_EEEEENS5_IJNS4_10UnderscoreESV_SV_EEEEENS4_13SM90_TMA_LOADENS4_14ComposedLayoutINS4_7SwizzleILi3ELi4ELi3EEENS4_18smem_ptr_flag_bitsILi16EEENSR_INS5_IJNSA_ILi8EEESE_EEENS5_IJSE_SB_EEEEEEEvNS4_8identityESY_S18_vS19_EENS_8epilogue10collective18CollectiveEpilogueINS1B_23Sm100TmaWarpSpecializedILi3ELi2ELi16ELb1ELb0EEEJSG_NS5_IJNSR_ISE_SB_EENSR_INSA_ILi32EEESB_EEEEESH_SI_SH_SI_NS1B_6fusion15FusionCallbacksIS1F_NS1K_17LinearCombinationISH_fSH_fLNS_15FloatRoundStyleE2EEESG_S1J_JEEENS4_5SM1004TMEM4LOAD26SM100_TMEM_LOAD_16dp256b4xESY_NSZ_INS10_ILi2ELi4ELi3EEES13_NSR_INS5_IJS14_S1H_EEENS5_IJS1H_SB_EEEEEEENS4_17SM75_U32x4_LDSM_NENS4_14SM90_TMA_STOREES1Y_NS4_17SM90_U32x4_STSM_NENS4_39AutoVectorizingCopyWithAssumedAlignmentILi128EEEEEEvvEEEEvNT_6ParamsE) ;  /* 0xffffff8402e47950 */ /* 0x000fea0003c3ffff */
        .weak           $__internal_1_$__cuda_sm10x_tcgen05_guardrail_trap_phase_invalid_during_alloc
        .type           $__internal_1_$__cuda_sm10x_tcgen05_guardrail_trap_phase_invalid_during_alloc,@function
        .size           $__internal_1_$__cuda_sm10x_tcgen05_guardrail_trap_phase_invalid_during_alloc,($__internal_2_$__cuda_sm10x_tcgen05_guardrail_trap_unallocated_columns_being_dealloced - $__internal_1_$__cuda_sm10x_tcgen05_guardrail_trap_phase_invalid_during_alloc)
$__internal_1_$__cuda_sm10x_tcgen05_guardrail_trap_phase_invalid_during_alloc:
[----:B------:R-:W-:Y:S05]  /*7870*/  BPT.TRAP 0x1 ;  /* 0x000000040000795c */ /* 0x000fea0000300000 */
[----:B------:R-:W-:-:S04]  /*7880*/  MOV R3, 0x0 ;  /* 0x0000000000037802 */ /* 0x000fc80000000f00 */
[----:B------:R-:W-:Y:S05]  /*7890*/  RET.REL.NODEC R2 `(_ZN7cutlass13device_kernelINS_4gemm6kernel13GemmUniversalIN4cute5tupleIJiiiiEEENS1_10collective13CollectiveMmaINS1_35MainloopSm100TmaUmmaWarpSpecializedILi2ELi2ELi4ENS5_IJNS4_1CILi1EEESB_SB_EEEEENS5_IJNSA_ILi64EEESE_NSA_ILi128EEEEEENS_6half_tENS5_IJlSB_lEEESH_SI_NS4_8TiledMMAINS4_8MMA_AtomIJNS4_20SM100_MMA_F16BF16_SSISH_SH_fLi64ELi64ELNS4_4UMMA5MajorE0ELSN_0ELNSM_7ScaleInE0ELSO_0EEEEEENS4_6LayoutISC_NS5_IJNSA_ILi0EEESS_SS_EEEEENS5_IJNS4_10UnderscoreESV_SV_EEEEENS4_13SM90_TMA_LOADENS4_14ComposedLayoutINS4_7SwizzleILi3ELi4ELi3EEENS4_18smem_ptr_flag_bitsILi16EEENSR_INS5_IJNSA_ILi8EEESE_EEENS5_IJSE_SB_EEEEEEEvNS4_8identityESY_S18_vS19_EENS_8epilogue10collective18CollectiveEpilogueINS1B_23Sm100TmaWarpSpecializedILi3ELi2ELi16ELb1ELb0EEEJSG_NS5_IJNSR_ISE_SB_EENSR_INSA_ILi32EEESB_EEEEESH_SI_SH_SI_NS1B_6fusion15FusionCallbacksIS1F_NS1K_17LinearCombinationISH_fSH_fLNS_15FloatRoundStyleE2EEESG_S1J_JEEENS4_5SM1004TMEM4LOAD26SM100_TMEM_LOAD_16dp256b4xESY_NSZ_INS10_ILi2ELi4ELi3EEES13_NSR_INS5_IJS14_S1H_EEENS5_IJS1H_SB_EEEEEEENS4_17SM75_U32x4_LDSM_NENS4_14SM90_TMA_STOREES1Y_NS4_17SM90_U32x4_STSM_NENS4_39AutoVectorizingCopyWithAssumedAlignmentILi128EEEEEEvvEEEEvNT_6ParamsE) ;  /* 0xffffff8402d87950 */ /* 0x000fea0003c3ffff */
        .weak           $__internal_2_$__cuda_sm10x_tcgen05_guardrail_trap_unallocated_columns_being_dealloced
        .type           $__internal_2_$__cuda_sm10x_tcgen05_guardrail_trap_unallocated_columns_being_dealloced,@function
        .size           $__internal_2_$__cuda_sm10x_tcgen05_guardrail_trap_unallocated_columns_being_dealloced,(.L_x_148 - $__internal_2_$__cuda_sm10x_tcgen05_guardrail_trap_unallocated_columns_being_dealloced)
$__internal_2_$__cuda_sm10x_tcgen05_guardrail_trap_unallocated_columns_being_dealloced:
[----:B------:R-:W-:Y:S05]  /*78a0*/  BPT.TRAP 0x1 ;  /* 0x000000040000795c */ /* 0x000fea0000300000 */
[----:B------:R-:W-:-:S04]  /*78b0*/  HFMA2 R3, -RZ, RZ, 0, 0 ;  /* 0x00000000ff037431 */ /* 0x000fc800000001ff */
[----:B------:R-:W-:Y:S05]  /*78c0*/  RET.REL.NODEC R2 `(_ZN7cutlass13device_kernelINS_4gemm6kernel13GemmUniversalIN4cute5tupleIJiiiiEEENS1_10collective13CollectiveMmaINS1_35MainloopSm100TmaUmmaWarpSpecializedILi2ELi2ELi4ENS5_IJNS4_1CILi1EEESB_SB_EEEEENS5_IJNSA_ILi64EEESE_NSA_ILi128EEEEEENS_6half_tENS5_IJlSB_lEEESH_SI_NS4_8TiledMMAINS4_8MMA_AtomIJNS4_20SM100_MMA_F16BF16_SSISH_SH_fLi64ELi64ELNS4_4UMMA5MajorE0ELSN_0ELNSM_7ScaleInE0ELSO_0EEEEEENS4_6LayoutISC_NS5_IJNSA_ILi0EEESS_SS_EEEEENS5_IJNS4_10UnderscoreESV_SV_EEEEENS4_13SM90_TMA_LOADENS4_14ComposedLayoutINS4_7SwizzleILi3ELi4ELi3EEENS4_18smem_ptr_flag_bitsILi16EEENSR_INS5_IJNSA_ILi8EEESE_EEENS5_IJSE_SB_EEEEEEEvNS4_8identityESY_S18_vS19_EENS_8epilogue10collective18CollectiveEpilogueINS1B_23Sm100TmaWarpSpecializedILi3ELi2ELi16ELb1ELb0EEEJSG_NS5_IJNSR_ISE_SB_EENSR_INSA_ILi32EEESB_EEEEESH_SI_SH_SI_NS1B_6fusion15FusionCallbacksIS1F_NS1K_17LinearCombinationISH_fSH_fLNS_15FloatRoundStyleE2EEESG_S1J_JEEENS4_5SM1004TMEM4LOAD26SM100_TMEM_LOAD_16dp256b4xESY_NSZ_INS10_ILi2ELi4ELi3EEES13_NSR_INS5_IJS14_S1H_EEENS5_IJS1H_SB_EEEEEEENS4_17SM75_U32x4_LDSM_NENS4_14SM90_TMA_STOREES1Y_NS4_17SM90_U32x4_STSM_NENS4_39AutoVectorizingCopyWithAssumedAlignmentILi128EEEEEEvvEEEEvNT_6ParamsE) ;  /* 0xffffff8402cc7950 */ /* 0x000fea0003c3ffff */
.L_x_147:
[----:B------:R-:W-:-:S00]  /*78d0*/  BRA `(.L_x_147) ;  /* 0xfffffffc00fc7947 */ /* 0x000fc0000383ffff */
[----:B------:R-:W-:-:S00]  /*78e0*/  NOP ;  /* 0x0000000000007918 */ /* 0x000fc00000000000 */
        /* <DEDUP_REMOVED lines=9> */
.L_x_148:


//--------------------- .nv.global.init           --------------------------
	.section	.nv.global.init,"aw",@progbits
.nv.global.init:
	.type		$str$27,@object
	.size		$str$27,($str$28 - $str$27)
$str$27:
        /*0000*/ 	.byte	0x28, 0x61, 0x64, 0x64, 0x72, 0x65, 0x73, 0x73, 0x20, 0x26, 0x20, 0x6d, 0x61, 0x73, 0x6b, 0x29
        /*0010*/ 	.byte	0x20, 0x3d, 0x3d, 0x20, 0x30, 0x00
	.type		$str$28,@object
	.size		$str$28,($str$26 - $str$28)
$str$28:
        /*0016*/ 	.byte	0x2f, 0x74, 0x6d, 0x70, 0x2f, 0x63, 0x75, 0x74, 0x6c, 0x61, 0x73, 0x73, 0x5f, 0x73, 0x77, 0x65
        /*0026*/ 	.byte	0x65, 0x70, 0x5f, 0x73, 0x72, 0x63, 0x2f, 0x69, 0x6e, 0x63, 0x6c, 0x75, 0x64, 0x65, 0x2f, 0x63
        /*0036*/ 	.byte	0x75, 0x74, 0x65, 0x2f, 0x70, 0x6f, 0x69, 0x6e, 0x74, 0x65, 0x72, 0x5f, 0x66, 0x6c, 0x61, 0x67
        /*0046*/ 	.byte	0x67, 0x65, 0x64, 0x2e, 0x68, 0x70, 0x70, 0x00
	.type		$str$26,@object
	.size		$str$26,($str$25 - $str$26)
$str$26:
        /*004e*/ 	.byte	0x2f, 0x74, 0x6d, 0x70, 0x2f, 0x63, 0x75, 0x74, 0x6c, 0x61, 0x73, 0x73, 0x5f, 0x73, 0x77, 0x65
        /*005e*/ 	.byte	0x65, 0x70, 0x5f, 0x73, 0x72, 0x63, 0x2f, 0x69, 0x6e, 0x63, 0x6c, 0x75, 0x64, 0x65, 0x2f, 0x63
        /*006e*/ 	.byte	0x75, 0x74, 0x65, 0x2f, 0x61, 0x74, 0x6f, 0x6d, 0x2f, 0x63, 0x6f, 0x70, 0x79, 0x5f, 0x74, 0x72
        /*007e*/ 	.byte	0x61, 0x69, 0x74, 0x73, 0x5f, 0x73, 0x6d, 0x31, 0x30, 0x30, 0x2e, 0x68, 0x70, 0x70, 0x00
	.type		$str$25,@object
	.size		$str$25,(__unnamed_1 - $str$25)
$str$25:
        /*008d*/ 	.byte	0x28, 0x28, 0x75, 0x69, 0x6e, 0x74, 0x33, 0x32, 0x5f, 0x74, 0x28, 0x74, 0x68, 0x72, 0x65, 0x61
        /*009d*/ 	.byte	0x64, 0x49, 0x64, 0x78, 0x2e, 0x78, 0x29, 0x20, 0x2f, 0x20, 0x33, 0x32, 0x29, 0x20, 0x25, 0x20
        /*00ad*/ 	.byte	0x34, 0x29, 0x20, 0x3d, 0x3d, 0x20, 0x28, 0x28, 0x28, 0x74, 0x6d, 0x65, 0x6d, 0x5f, 0x61, 0x64
        /*00bd*/ 	.byte	0x64, 0x72, 0x20, 0x3e, 0x3e, 0x20, 0x31, 0x36, 0x29, 0x20, 0x2f, 0x20, 0x33, 0x32, 0x29, 0x20
        /*00cd*/ 	.byte	0x25, 0x20, 0x34, 0x29, 0x00
	.type		__unnamed_1,@object
	.size		__unnamed_1,(__unnamed_2 - __unnamed_1)
__unnamed_1:
        /*00d2*/ 	.byte	0x61, 0x75, 0x74, 0x6f, 0x20, 0x63, 0x75, 0x74, 0x65, 0x3a, 0x3a, 0x61, 0x73, 0x5f, 0x70, 0x6f
        /* <DEDUP_REMOVED lines=24> */
        /*0262*/ 	.byte	0x3e, 0x3e, 0x3e, 0x5d, 0x00
	.type		__unnamed_2,@object
	.size		__unnamed_2,(.L_2 - __unnamed_2)
__unnamed_2:
        /* <DEDUP_REMOVED lines=46> */
.L_2:


//--------------------- .nv.shared._ZN7cutlass13device_kernelINS_4gemm6kernel13GemmUniversalIN4cute5tupleIJiiiiEEENS1_10collective13CollectiveMmaINS1_35MainloopSm100TmaUmmaWarpSpecializedILi2ELi2ELi4ENS5_IJNS4_1CILi1EEESB_SB_EEEEENS5_IJNSA_ILi64EEESE_NSA_ILi128EEEEEENS_6half_tENS5_IJlSB_lEEESH_SI_NS4_8TiledMMAINS4_8MMA_AtomIJNS4_20SM100_MMA_F16BF16_SSISH_SH_fLi64ELi64ELNS4_4UMMA5MajorE0ELSN_0ELNSM_7ScaleInE0ELSO_0EEEEEENS4_6LayoutISC_NS5_IJNSA_ILi0EEESS_SS_EEEEENS5_IJNS4_10UnderscoreESV_SV_EEEEENS4_13SM90_TMA_LOADENS4_14ComposedLayoutINS4_7SwizzleILi3ELi4ELi3EEENS4_18smem_ptr_flag_bitsILi16EEENSR_INS5_IJNSA_ILi8EEESE_EEENS5_IJSE_SB_EEEEEEEvNS4_8identityESY_S18_vS19_EENS_8epilogue10collective18CollectiveEpilogueINS1B_23Sm100TmaWarpSpecializedILi3ELi2ELi16ELb1ELb0EEEJSG_NS5_IJNSR_ISE_SB_EENSR_INSA_ILi32EEESB_EEEEESH_SI_SH_SI_NS1B_6fusion15FusionCallbacksIS1F_NS1K_17LinearCombinationISH_fSH_fLNS_15FloatRoundStyleE2EEESG_S1J_JEEENS4_5SM1004TMEM4LOAD26SM100_TMEM_LOAD_16dp256b4xESY_NSZ_INS10_ILi2ELi4ELi3EEES13_NSR_INS5_IJS14_S1H_EEENS5_IJS1H_SB_EEEEEEENS4_17SM75_U32x4_LDSM_NENS4_14SM90_TMA_STOREES1Y_NS4_17SM90_U32x4_STSM_NENS4_39AutoVectorizingCopyWithAssumedAlignmentILi128EEEEEEvvEEEEvNT_6ParamsE --------------------------
	.section	.nv.shared._ZN7cutlass13device_kernelINS_4gemm6kernel13GemmUniversalIN4cute5tupleIJiiiiEEENS1_10collective13CollectiveMmaINS1_35MainloopSm100TmaUmmaWarpSpecializedILi2ELi2ELi4ENS5_IJNS4_1CILi1EEESB_SB_EEEEENS5_IJNSA_ILi64EEESE_NSA_ILi128EEEEEENS_6half_tENS5_IJlSB_lEEESH_SI_NS4_8TiledMMAINS4_8MMA_AtomIJNS4_20SM100_MMA_F16BF16_SSISH_SH_fLi64ELi64ELNS4_4UMMA5MajorE0ELSN_0ELNSM_7ScaleInE0ELSO_0EEEEEENS4_6LayoutISC_NS5_IJNSA_ILi0EEESS_SS_EEEEENS5_IJNS4_10UnderscoreESV_SV_EEEEENS4_13SM90_TMA_LOADENS4_14ComposedLayoutINS4_7SwizzleILi3ELi4ELi3EEENS4_18smem_ptr_flag_bitsILi16EEENSR_INS5_IJNSA_ILi8EEESE_EEENS5_IJSE_SB_EEEEEEEvNS4_8identityESY_S18_vS19_EENS_8epilogue10collective18CollectiveEpilogueINS1B_23Sm100TmaWarpSpecializedILi3ELi2ELi16ELb1ELb0EEEJSG_NS5_IJNSR_ISE_SB_EENSR_INSA_ILi32EEESB_EEEEESH_SI_SH_SI_NS1B_6fusion15FusionCallbacksIS1F_NS1K_17LinearCombinationISH_fSH_fLNS_15FloatRoundStyleE2EEESG_S1J_JEEENS4_5SM1004TMEM4LOAD26SM100_TMEM_LOAD_16dp256b4xESY_NSZ_INS10_ILi2ELi4ELi3EEES13_NSR_INS5_IJS14_S1H_EEENS5_IJS1H_SB_EEEEEEENS4_17SM75_U32x4_LDSM_NENS4_14SM90_TMA_STOREES1Y_NS4_17SM90_U32x4_STSM_NENS4_39AutoVectorizingCopyWithAssumedAlignmentILi128EEEEEEvvEEEEvNT_6ParamsE,"aw",@nobits
	.sectionflags	@""
	.align	16
	.zero		1024


//--------------------- .nv.shared.reserved.0     --------------------------
	.section	.nv.shared.reserved.0,"aw",@nobits
	.weak		__nv_reservedSMEM_offset_0_alias
	.size		__nv_reservedSMEM_offset_0_alias, 0, 64
	.other		__nv_reservedSMEM_offset_0_alias,@"STO_CUDA_RESERVED_SHARED STV_DEFAULT"
__nv_reservedSMEM_offset_0_alias:
	.zero		0
.nv.shared.reserved.0:
	.zero		64
	.weak		__nv_reservedSMEM_tcgen05_partition
	.type		__nv_reservedSMEM_tcgen05_partition,@object
	.size		__nv_reservedSMEM_tcgen05_partition,(.L_0 - __nv_reservedSMEM_tcgen05_partition)
__nv_reservedSMEM_tcgen05_partition:
	.zero		32
.L_0:


//--------------------- .nv.global                --------------------------
	.section	.nv.global,"aw",@nobits
.nv.global:
	.type		_ZN40_INTERNAL_f02a858f_4_k_cu_161ed601_255464cute1_E,@object
	.size		_ZN40_INTERNAL_f02a858f_4_k_cu_161ed601_255464cute1_E,(_ZN40_INTERNAL_f02a858f_4_k_cu_161ed601_255464cuda3std3__45__cpo6cbeginE - _ZN40_INTERNAL_f02a858f_4_k_cu_161ed601_255464cute1_E)
_ZN40_INTERNAL_f02a858f_4_k_cu_161ed601_255464cute1_E:
	.zero		1
	.type		_ZN40_INTERNAL_f02a858f_4_k_cu_161ed601_255464cuda3std3__45__cpo6cbeginE,@object
	.size		_ZN40_INTERNAL_f02a858f_4_k_cu_161ed601_255464cuda3std3__45__cpo6cbeginE,(_ZN40_INTERNAL_f02a858f_4_k_cu_161ed601_255464cuda3std3__48in_placeE - _ZN40_INTERNAL_f02a858f_4_k_cu_161ed601_255464cuda3std3__45__cpo6cbeginE)
_ZN40_INTERNAL_f02a858f_4_k_cu_161ed601_255464cuda3std3__45__cpo6cbeginE:
	.zero		1
	.type		_ZN40_INTERNAL_f02a858f_4_k_cu_161ed601_255464cuda3std3__48in_placeE,@object
	.size		_ZN40_INTERNAL_f02a858f_4_k_cu_161ed601_255464cuda3std3__48in_placeE,(_ZN40_INTERNAL_f02a858f_4_k_cu_161ed601_255464cuda3std6ranges3__45__cpo9iter_moveE - _ZN40_INTERNAL_f02a858f_4_k_cu_161ed601_255464cuda3std3__48in_placeE)
_ZN40_INTERNAL_f02a858f_4_k_cu_161ed601_255464cuda3std3__48in_placeE:
	.zero		1
	.type		_ZN40_INTERNAL_f02a858f_4_k_cu_161ed601_255464cuda3std6ranges3__45__cpo9iter_moveE,@object
	.size		_ZN40_INTERNAL_f02a858f_4_k_cu_161ed601_255464cuda3std6ranges3__45__cpo9iter_moveE,(_ZN40_INTERNAL_f02a858f_4_k_cu_161ed601_255464cuda3std3__45__cpo5beginE - _ZN40_INTERNAL_f02a858f_4_k_cu_161ed601_255464cuda3std6ranges3__45__cpo9iter_moveE)
_ZN40_INTERNAL_f02a858f_4_k_cu_161ed601_255464cuda3std6ranges3__45__cpo9iter_moveE:
	.zero		1
	.type		_ZN40_INTERNAL_f02a858f_4_k_cu_161ed601_255464cuda3std3__45__cpo5beginE,@object
	.size		_ZN40_INTERNAL_f02a858f_4_k_cu_161ed601_255464cuda3std3__45__cpo5beginE,(_ZN40_INTERNAL_f02a858f_4_k_cu_161ed601_255464cuda3std3__442_GLOBAL__N__f02a858f_4_k_cu_161ed601_255466ignoreE - _ZN40_INTERNAL_f02a858f_4_k_cu_161ed601_255464cuda3std3__45__cpo5beginE)
_ZN40_INTERNAL_f02a858f_4_k_cu_161ed601_255464cuda3std3__45__cpo5beginE:
	.zero		1
	.type		_ZN40_INTERNAL_f02a858f_4_k_cu_161ed601_255464cuda3std3__442_GLOBAL__N__f02a858f_4_k_cu_161ed601_255466ignoreE,@object
	.size		_ZN40_INTERNAL_f02a858f_4_k_cu_161ed601_255464cuda3std3__442_GLOBAL__N__f02a858f_4_k_cu_161ed601_255466ignoreE,(_ZN40_INTERNAL_f02a858f_4_k_cu_161ed601_255464cute7productE - _ZN40_INTERNAL_f02a858f_4_k_cu_161ed601_255464cuda3std3__442_GLOBAL__N__f02a858f_4_k_cu_161ed601_255466ignoreE)
_ZN40_INTERNAL_f02a858f_4_k_cu_161ed601_255464cuda3std3__442_GLOBAL__N__f02a858f_4_k_cu_161ed601_255466ignoreE:
	.zero		1
	.type		_ZN40_INTERNAL_f02a858f_4_k_cu_161ed601_255464cute7productE,@object
	.size		_ZN40_INTERNAL_f02a858f_4_k_cu_161ed601_255464cute7productE,(_ZN40_INTERNAL_f02a858f_4_k_cu_161ed601_255464cuda3std3__45__cpo3endE - _ZN40_INTERNAL_f02a858f_4_k_cu_161ed601_255464cute7productE)
_ZN40_INTERNAL_f02a858f_4_k_cu_161ed601_255464cute7productE:
	.zero		1
	.type		_ZN40_INTERNAL_f02a858f_4_k_cu_161ed601_255464cuda3std3__45__cpo3endE,@object
	.size		_ZN40_INTERNAL_f02a858f_4_k_cu_161ed601_255464cuda3std3__45__cpo3endE,(_ZN40_INTERNAL_f02a858f_4_k_cu_161ed601_255464cuda3std3__419piecewise_constructE - _ZN40_INTERNAL_f02a858f_4_k_cu_161ed601_255464cuda3std3__45__cpo3endE)
_ZN40_INTERNAL_f02a858f_4_k_cu_161ed601_255464cuda3std3__45__cpo3endE:
	.zero		1
	.type		_ZN40_INTERNAL_f02a858f_4_k_cu_161ed601_255464cuda3std3__419piecewise_constructE,@object
	.size		_ZN40_INTERNAL_f02a858f_4_k_cu_161ed601_255464cuda3std3__419piecewise_constructE,(_ZN40_INTERNAL_f02a858f_4_k_cu_161ed601_255464cuda3std3__45__cpo4cendE - _ZN40_INTERNAL_f02a858f_4_k_cu_161ed601_255464cuda3std3__419piecewise_constructE)
_ZN40_INTERNAL_f02a858f_4_k_cu_161ed601_255464cuda3std3__419piecewise_constructE:
	.zero		1
	.type		_ZN40_INTERNAL_f02a858f_4_k_cu_161ed601_255464cuda3std3__45__cpo4cendE,@object
	.size		_ZN40_INTERNAL_f02a858f_4_k_cu_161ed601_255464cuda3std3__45__cpo4cendE,(_ZN40_INTERNAL_f02a858f_4_k_cu_161ed601_255464cuda3std6ranges3__45__cpo4swapE - _ZN40_INTERNAL_f02a858f_4_k_cu_161ed601_255464cuda3std3__45__cpo4cendE)
_ZN40_INTERNAL_f02a858f_4_k_cu_161ed601_255464cuda3std3__45__cpo4cendE:
	.zero		1
	.type		_ZN40_INTERNAL_f02a858f_4_k_cu_161ed601_255464cuda3std6ranges3__45__cpo4swapE,@object
	.size		_ZN40_INTERNAL_f02a858f_4_k_cu_161ed601_255464cuda3std6ranges3__45__cpo4swapE,(.L_10 - _ZN40_INTERNAL_f02a858f_4_k_cu_161ed601_255464cuda3std6ranges3__45__cpo4swapE)
_ZN40_INTERNAL_f02a858f_4_k_cu_161ed601_255464cuda3std6ranges3__45__cpo4swapE:
	.zero		1
.L_10:


//--------------------- .nv.constant0._ZN7cutlass13device_kernelINS_4gemm6kernel13GemmUniversalIN4cute5tupleIJiiiiEEENS1_10collective13CollectiveMmaINS1_35MainloopSm100TmaUmmaWarpSpecializedILi2ELi2ELi4ENS5_IJNS4_1CILi1EEESB_SB_EEEEENS5_IJNSA_ILi64EEESE_NSA_ILi128EEEEEENS_6half_tENS5_IJlSB_lEEESH_SI_NS4_8TiledMMAINS4_8MMA_AtomIJNS4_20SM100_MMA_F16BF16_SSISH_SH_fLi64ELi64ELNS4_4UMMA5MajorE0ELSN_0ELNSM_7ScaleInE0ELSO_0EEEEEENS4_6LayoutISC_NS5_IJNSA_ILi0EEESS_SS_EEEEENS5_IJNS4_10UnderscoreESV_SV_EEEEENS4_13SM90_TMA_LOADENS4_14ComposedLayoutINS4_7SwizzleILi3ELi4ELi3EEENS4_18smem_ptr_flag_bitsILi16EEENSR_INS5_IJNSA_ILi8EEESE_EEENS5_IJSE_SB_EEEEEEEvNS4_8identityESY_S18_vS19_EENS_8epilogue10collective18CollectiveEpilogueINS1B_23Sm100TmaWarpSpecializedILi3ELi2ELi16ELb1ELb0EEEJSG_NS5_IJNSR_ISE_SB_EENSR_INSA_ILi32EEESB_EEEEESH_SI_SH_SI_NS1B_6fusion15FusionCallbacksIS1F_NS1K_17LinearCombinationISH_fSH_fLNS_15FloatRoundStyleE2EEESG_S1J_JEEENS4_5SM1004TMEM4LOAD26SM100_TMEM_LOAD_16dp256b4xESY_NSZ_INS10_ILi2ELi4ELi3EEES13_NSR_INS5_IJS14_S1H_EEENS5_IJS1H_SB_EEEEEEENS4_17SM75_U32x4_LDSM_NENS4_14SM90_TMA_STOREES1Y_NS4_17SM90_U32x4_STSM_NENS4_39AutoVectorizingCopyWithAssumedAlignmentILi128EEEEEEvvEEEEvNT_6ParamsE --------------------------
	.section	.nv.constant0._ZN7cutlass13device_kernelINS_4gemm6kernel13GemmUniversalIN4cute5tupleIJiiiiEEENS1_10collective13CollectiveMmaINS1_35MainloopSm100TmaUmmaWarpSpecializedILi2ELi2ELi4ENS5_IJNS4_1CILi1EEESB_SB_EEEEENS5_IJNSA_ILi64EEESE_NSA_ILi128EEEEEENS_6half_tENS5_IJlSB_lEEESH_SI_NS4_8TiledMMAINS4_8MMA_AtomIJNS4_20SM100_MMA_F16BF16_SSISH_SH_fLi64ELi64ELNS4_4UMMA5MajorE0ELSN_0ELNSM_7ScaleInE0ELSO_0EEEEEENS4_6LayoutISC_NS5_IJNSA_ILi0EEESS_SS_EEEEENS5_IJNS4_10UnderscoreESV_SV_EEEEENS4_13SM90_TMA_LOADENS4_14ComposedLayoutINS4_7SwizzleILi3ELi4ELi3EEENS4_18smem_ptr_flag_bitsILi16EEENSR_INS5_IJNSA_ILi8EEESE_EEENS5_IJSE_SB_EEEEEEEvNS4_8identityESY_S18_vS19_EENS_8epilogue10collective18CollectiveEpilogueINS1B_23Sm100TmaWarpSpecializedILi3ELi2ELi16ELb1ELb0EEEJSG_NS5_IJNSR_ISE_SB_EENSR_INSA_ILi32EEESB_EEEEESH_SI_SH_SI_NS1B_6fusion15FusionCallbacksIS1F_NS1K_17LinearCombinationISH_fSH_fLNS_15FloatRoundStyleE2EEESG_S1J_JEEENS4_5SM1004TMEM4LOAD26SM100_TMEM_LOAD_16dp256b4xESY_NSZ_INS10_ILi2ELi4ELi3EEES13_NSR_INS5_IJS14_S1H_EEENS5_IJS1H_SB_EEEEEEENS4_17SM75_U32x4_LDSM_NENS4_14SM90_TMA_STOREES1Y_NS4_17SM90_U32x4_STSM_NENS4_39AutoVectorizingCopyWithAssumedAlignmentILi128EEEEEEvvEEEEvNT_6ParamsE,"a",@progbits
	.sectionflags	@""
	.align	4
.nv.constant0._ZN7cutlass13device_kernelINS_4gemm6kernel13GemmUniversalIN4cute5tupleIJiiiiEEENS1_10collective13CollectiveMmaINS1_35MainloopSm100TmaUmmaWarpSpecializedILi2ELi2ELi4ENS5_IJNS4_1CILi1EEESB_SB_EEEEENS5_IJNSA_ILi64EEESE_NSA_ILi128EEEEEENS_6half_tENS5_IJlSB_lEEESH_SI_NS4_8TiledMMAINS4_8MMA_AtomIJNS4_20SM100_MMA_F16BF16_SSISH_SH_fLi64ELi64ELNS4_4UMMA5MajorE0ELSN_0ELNSM_7ScaleInE0ELSO_0EEEEEENS4_6LayoutISC_NS5_IJNSA_ILi0EEESS_SS_EEEEENS5_IJNS4_10UnderscoreESV_SV_EEEEENS4_13SM90_TMA_LOADENS4_14ComposedLayoutINS4_7SwizzleILi3ELi4ELi3EEENS4_18smem_ptr_flag_bitsILi16EEENSR_INS5_IJNSA_ILi8EEESE_EEENS5_IJSE_SB_EEEEEEEvNS4_8identityESY_S18_vS19_EENS_8epilogue10collective18CollectiveEpilogueINS1B_23Sm100TmaWarpSpecializedILi3ELi2ELi16ELb1ELb0EEEJSG_NS5_IJNSR_ISE_SB_EENSR_INSA_ILi32EEESB_EEEEESH_SI_SH_SI_NS1B_6fusion15FusionCallbacksIS1F_NS1K_17LinearCombinationISH_fSH_fLNS_15FloatRoundStyleE2EEESG_S1J_JEEENS4_5SM1004TMEM4LOAD26SM100_TMEM_LOAD_16dp256b4xESY_NSZ_INS10_ILi2ELi4ELi3EEES13_NSR_INS5_IJS14_S1H_EEENS5_IJS1H_SB_EEEEEEENS4_17SM75_U32x4_LDSM_NENS4_14SM90_TMA_STOREES1Y_NS4_17SM90_U32x4_STSM_NENS4_39AutoVectorizingCopyWithAssumedAlignmentILi128EEEEEEvvEEEEvNT_6ParamsE:
	.zero		2944


//--------------------- SYMBOLS --------------------------

	.type		.nv.reservedSmem.offset0,@object
	.size		.nv.reservedSmem.offset0,0x4
	.type		.nv.reservedSmem.cap,@object
	.size		.nv.reservedSmem.cap,0x4
	.type		__assertfail,@function
